	.target	sm_90a

	.elftype	@"ET_EXEC"


//--------------------- .note.nv.tkinfo           --------------------------
	.section	.note.nv.tkinfo,"",@"SHT_NOTE"
	.sectionflags	@"SHF_NOTE_NV_TKINFO"
	.tkinfo
        /*0018*/ 	.word	0x00000002
        /*0030*/ 	.string	""
        /*0030*/ 	.string	"ptxas"
        /*0030*/ 	.string	"Cuda compilation tools, release 13.0, V13.0.88"
        /*0030*/ 	.string	"Build cuda_13.0.r13.0/compiler.36424714_0"
        /*0030*/ 	.string	"-arch sm_90a -m 64 "



//--------------------- .note.nv.cuinfo           --------------------------
	.section	.note.nv.cuinfo,"",@"SHT_NOTE"
	.sectionflags	@"SHF_NOTE_NV_CUINFO"
        /*0018*/ 	.short	0x0002
        /*001a*/ 	.short	0x005a
        /*001c*/ 	.short	0x0082
	.zero		2


//--------------------- .nv.info                  --------------------------
	.section	.nv.info,"",@"SHT_CUDA_INFO"
	.align	4


	//----- nvinfo : EIATTR_REGCOUNT
	.align		4
        /*0000*/ 	.byte	0x04, 0x2f
        /*0002*/ 	.short	(.L_15 - .L_14)
	.align		4
.L_14:
        /*0004*/ 	.word	index@(_ZN7cutlass13device_kernelINS_4fmha6kernel28FmhaKernelTmaWarpSpecializedINS1_10collective30FmhaMainloopTmaWarpSpecializedINS_10bfloat16_tEffN4cute5tupleIJNS7_1CILi128EEESA_NS9_ILi64EEEEEENS8_IJiNS9_ILi1EEENS8_IJiiEEEEEESF_SF_NS4_12CausalFusionEJNS2_6OptionILNS2_3TagE0ENS9_ILb1EEEEENSH_ILSI_2ESJ_EEEEENS4_15FmhaFwdEpilogueIS6_fNS8_IJSB_SB_SA_EEEEENS2_23PersistentTileSchedulerEJSK_SL_EEEEEvNT_6ParamsE)
        /*0008*/ 	.word	0x000000a8


	//----- nvinfo : EIATTR_FRAME_SIZE
	.align		4
.L_15:
        /*000c*/ 	.byte	0x04, 0x11
        /*000e*/ 	.short	(.L_17 - .L_16)
	.align		4
.L_16:
        /*0010*/ 	.word	index@($__internal_0_$__cuda_sm20_rcp_rn_f32_slowpath)
        /*0014*/ 	.word	0x00000000


	//----- nvinfo : EIATTR_FRAME_SIZE
	.align		4
.L_17:
        /*0018*/ 	.byte	0x04, 0x11
        /*001a*/ 	.short	(.L_19 - .L_18)
	.align		4
.L_18:
        /*001c*/ 	.word	index@(_ZN7cutlass13device_kernelINS_4fmha6kernel28FmhaKernelTmaWarpSpecializedINS1_10collective30FmhaMainloopTmaWarpSpecializedINS_10bfloat16_tEffN4cute5tupleIJNS7_1CILi128EEESA_NS9_ILi64EEEEEENS8_IJiNS9_ILi1EEENS8_IJiiEEEEEESF_SF_NS4_12CausalFusionEJNS2_6OptionILNS2_3TagE0ENS9_ILb1EEEEENSH_ILSI_2ESJ_EEEEENS4_15FmhaFwdEpilogueIS6_fNS8_IJSB_SB_SA_EEEEENS2_23PersistentTileSchedulerEJSK_SL_EEEEEvNT_6ParamsE)
        /*0020*/ 	.word	0x00000000


	//----- nvinfo : EIATTR_MIN_STACK_SIZE
	.align		4
.L_19:
        /*0024*/ 	.byte	0x04, 0x12
        /*0026*/ 	.short	(.L_21 - .L_20)
	.align		4
.L_20:
        /*0028*/ 	.word	index@(_ZN7cutlass13device_kernelINS_4fmha6kernel28FmhaKernelTmaWarpSpecializedINS1_10collective30FmhaMainloopTmaWarpSpecializedINS_10bfloat16_tEffN4cute5tupleIJNS7_1CILi128EEESA_NS9_ILi64EEEEEENS8_IJiNS9_ILi1EEENS8_IJiiEEEEEESF_SF_NS4_12CausalFusionEJNS2_6OptionILNS2_3TagE0ENS9_ILb1EEEEENSH_ILSI_2ESJ_EEEEENS4_15FmhaFwdEpilogueIS6_fNS8_IJSB_SB_SA_EEEEENS2_23PersistentTileSchedulerEJSK_SL_EEEEEvNT_6ParamsE)
        /*002c*/ 	.word	0x00000000
.L_21:


//--------------------- .nv.compat                --------------------------
	.section	.nv.compat,"",@"SHT_CUDA_COMPAT_INFO"
	.align	4
        /*0000*/ 	.byte	0x02, 0x09, 0x01, 0x00, 0x02, 0x02, 0x04, 0x00, 0x02, 0x05, 0x05, 0x00, 0x03, 0x07, 0x01, 0x01
        /*0010*/ 	.byte	0x02, 0x03, 0x01, 0x00, 0x02, 0x06, 0x01, 0x00, 0x04, 0x0b, 0x08, 0x00, 0x00, 0x00, 0x00, 0x00
        /*0020*/ 	.byte	0x00, 0x00, 0x00, 0x00


//--------------------- .nv.info._ZN7cutlass13device_kernelINS_4fmha6kernel28FmhaKernelTmaWarpSpecializedINS1_10collective30FmhaMainloopTmaWarpSpecializedINS_10bfloat16_tEffN4cute5tupleIJNS7_1CILi128EEESA_NS9_ILi64EEEEEENS8_IJiNS9_ILi1EEENS8_IJiiEEEEEESF_SF_NS4_12CausalFusionEJNS2_6OptionILNS2_3TagE0ENS9_ILb1EEEEENSH_ILSI_2ESJ_EEEEENS4_15FmhaFwdEpilogueIS6_fNS8_IJSB_SB_SA_EEEEENS2_23PersistentTileSchedulerEJSK_SL_EEEEEvNT_6ParamsE --------------------------
	.section	.nv.info._ZN7cutlass13device_kernelINS_4fmha6kernel28FmhaKernelTmaWarpSpecializedINS1_10collective30FmhaMainloopTmaWarpSpecializedINS_10bfloat16_tEffN4cute5tupleIJNS7_1CILi128EEESA_NS9_ILi64EEEEEENS8_IJiNS9_ILi1EEENS8_IJiiEEEEEESF_SF_NS4_12CausalFusionEJNS2_6OptionILNS2_3TagE0ENS9_ILb1EEEEENSH_ILSI_2ESJ_EEEEENS4_15FmhaFwdEpilogueIS6_fNS8_IJSB_SB_SA_EEEEENS2_23PersistentTileSchedulerEJSK_SL_EEEEEvNT_6ParamsE,"",@"SHT_CUDA_INFO"
	.sectionflags	@""
	.align	4


	//----- nvinfo : EIATTR_CUDA_API_VERSION
	.align		4
        /*0000*/ 	.byte	0x04, 0x37
        /*0002*/ 	.short	(.L_23 - .L_22)
.L_22:
        /*0004*/ 	.word	0x00000082


	//----- nvinfo : EIATTR_KPARAM_INFO
	.align		4
.L_23:
        /*0008*/ 	.byte	0x04, 0x17
        /*000a*/ 	.short	(.L_25 - .L_24)
.L_24:
        /*000c*/ 	.word	0x00000000
        /*0010*/ 	.short	0x0000
        /*0012*/ 	.short	0x0070
        /*0014*/ 	.byte	0x00, 0xf0, 0x01, 0x20


	//----- nvinfo : EIATTR_SPARSE_MMA_MASK
	.align		4
.L_25:
        /*0018*/ 	.byte	0x03, 0x50
        /*001a*/ 	.short	0x0000


	//----- nvinfo : EIATTR_MAXREG_COUNT
	.align		4
        /*001c*/ 	.byte	0x03, 0x1b
        /*001e*/ 	.short	0x00a8


	//----- nvinfo : EIATTR_NUM_BARRIERS
	.align		4
        /*0020*/ 	.byte	0x02, 0x4c
        /*0022*/ 	.byte	0x02
	.zero		1


	//----- nvinfo : EIATTR_EXTERNS
	.align		4
        /*0024*/ 	.byte	0x04, 0x0f
        /*0026*/ 	.short	(.L_27 - .L_26)


	//   ....[0]....
	.align		4
.L_26:
        /*0028*/ 	.word	index@(__assertfail)


	//----- nvinfo : EIATTR_MERCURY_ISA_VERSION
	.align		4
.L_27:
        /*002c*/ 	.byte	0x03, 0x5f
        /*002e*/ 	.short	0x0101


	//----- nvinfo : EIATTR_INT_WARP_WIDE_INSTR_OFFSETS
	.align		4
        /*0030*/ 	.byte	0x04, 0x31
        /*0032*/ 	.short	(.L_29 - .L_28)


	//   ....[0]....
.L_28:
        /*0034*/ 	.word	0x00000760


	//   ....[1]....
        /*0038*/ 	.word	0x00000770


	//   ....[2]....
        /*003c*/ 	.word	0x00000780


	//   ....[3]....
        /*0040*/ 	.word	0x00000790


	//   ....[4]....
        /*0044*/ 	.word	0x00000800


	//   ....[5]....
        /*0048*/ 	.word	0x000009a0


	//   ....[6]....
        /*004c*/ 	.word	0x00000a50


	//----- nvinfo : EIATTR_COOP_GROUP_MASK_REGIDS
	.align		4
.L_29:
        /*0050*/ 	.byte	0x04, 0x29
        /*0052*/ 	.short	(.L_31 - .L_30)


	//   ....[0]....
.L_30:
        /*0054*/ 	.word	0xffffffff


	//   ....[1]....
        /*0058*/ 	.word	0xffffffff


	//   ....[2]....
        /*005c*/ 	.word	0xffffffff


	//   ....[3]....
        /*0060*/ 	.word	0xffffffff


	//   ....[4]....
        /*0064*/ 	.word	0xffffffff


	//   ....[5]....
        /*0068*/ 	.word	0xffffffff


	//   ....[6]....
        /*006c*/ 	.word	0xffffffff


	//   ....[7]....
        /*0070*/ 	.word	0xffffffff


	//   ....[8]....
        /*0074*/ 	.word	0xffffffff


	//   ....[9]....
        /*0078*/ 	.word	0xffffffff


	//   ....[10]....
        /*007c*/ 	.word	0xffffffff


	//   ....[11]....
        /*0080*/ 	.word	0xffffffff


	//   ....[12]....
        /*0084*/ 	.word	0xffffffff


	//   ....[13]....
        /*0088*/ 	.word	0xffffffff


	//   ....[14]....
        /*008c*/ 	.word	0xffffffff


	//   ....[15]....
        /*0090*/ 	.word	0xffffffff


	//   ....[16]....
        /*0094*/ 	.word	0xffffffff


	//   ....[17]....
        /*0098*/ 	.word	0xffffffff


	//   ....[18]....
        /*009c*/ 	.word	0xffffffff


	//   ....[19]....
        /*00a0*/ 	.word	0xffffffff


	//   ....[20]....
        /*00a4*/ 	.word	0xffffffff


	//   ....[21]....
        /*00a8*/ 	.word	0xffffffff


	//----- nvinfo : EIATTR_COOP_GROUP_INSTR_OFFSETS
	.align		4
.L_31:
        /*00ac*/ 	.byte	0x04, 0x28
        /*00ae*/ 	.short	(.L_33 - .L_32)


	//   ....[0]....
.L_32:
        /*00b0*/ 	.word	0x00000070


	//   ....[1]....
        /*00b4*/ 	.word	0x000000a0


	//   ....[2]....
        /*00b8*/ 	.word	0x000001d0


	//   ....[3]....
        /*00bc*/ 	.word	0x000003e0


	//   ....[4]....
        /*00c0*/ 	.word	0x000005a0


	//   ....[5]....
        /*00c4*/ 	.word	0x00000700


	//   ....[6]....
        /*00c8*/ 	.word	0x00002080


	//   ....[7]....
        /*00cc*/ 	.word	0x000020c0


	//   ....[8]....
        /*00d0*/ 	.word	0x00002930


	//   ....[9]....
        /*00d4*/ 	.word	0x00002a70


	//   ....[10]....
        /*00d8*/ 	.word	0x000046a0


	//   ....[11]....
        /*00dc*/ 	.word	0x000046c0


	//   ....[12]....
        /*00e0*/ 	.word	0x00005020


	//   ....[13]....
        /*00e4*/ 	.word	0x00005160


	//   ....[14]....
        /*00e8*/ 	.word	0x000075d0


	//   ....[15]....
        /*00ec*/ 	.word	0x000076d0


	//   ....[16]....
        /*00f0*/ 	.word	0x000082b0


	//   ....[17]....
        /*00f4*/ 	.word	0x000083e0


	//   ....[18]....
        /*00f8*/ 	.word	0x00009fa0


	//   ....[19]....
        /*00fc*/ 	.word	0x00009fe0


	//   ....[20]....
        /*0100*/ 	.word	0x0000a020


	//   ....[21]....
        /*0104*/ 	.word	0x0000a030


	//----- nvinfo : EIATTR_REG_RECONFIG
	.align		4
.L_33:
        /*0108*/ 	.byte	0x01, 0x54
	.zero		2


	//----- nvinfo : EIATTR_SYSCALL_OFFSETS
	.align		4
        /*010c*/ 	.byte	0x04, 0x46
        /*010e*/ 	.short	(.L_35 - .L_34)


	//   ....[0]....
.L_34:
        /*0110*/ 	.word	0x0000aa70


	//   ....[1]....
        /*0114*/ 	.word	0x0000abd0


	//----- nvinfo : EIATTR_MBARRIER_INSTR_OFFSETS
	.align		4
.L_35:
        /*0118*/ 	.byte	0x04, 0x39
        /*011a*/ 	.short	(.L_37 - .L_36)


	//   ....[0]....
.L_36:
        /*011c*/ 	.word	0x00000390
        /*0120*/ 	.word	0x000000ff
        /*0124*/ 	.word	0x0001c450
        /*0128*/ 	.short	0x0100
        /*012a*/ 	.byte	0x08
	.zero		1


	//   ....[1]....
        /*012c*/ 	.word	0x000003a0
        /*0130*/ 	.word	0x000000ff
        /*0134*/ 	.word	0x0001c460
        /*0138*/ 	.short	0x0100
        /*013a*/ 	.byte	0x08
	.zero		1


	//   ....[2]....
        /*013c*/ 	.word	0x000003b0
        /*0140*/ 	.word	0x000000ff
        /*0144*/ 	.word	0x0001c458
        /*0148*/ 	.short	0x0100
        /*014a*/ 	.byte	0x08
	.zero		1


	//   ....[3]....
        /*014c*/ 	.word	0x000003c0
        /*0150*/ 	.word	0x000000ff
        /*0154*/ 	.word	0x0001c468
        /*0158*/ 	.short	0x0100
        /*015a*/ 	.byte	0x08
	.zero		1


	//   ....[4]....
        /*015c*/ 	.word	0x000004f0
        /*0160*/ 	.word	0x000000ff
        /*0164*/ 	.word	0x0001c400
        /*0168*/ 	.short	0x0100
        /*016a*/ 	.byte	0x08
	.zero		1


	//   ....[5]....
        /*016c*/ 	.word	0x00000500
        /*0170*/ 	.word	0x000000ff
        /*0174*/ 	.word	0x0001c428
        /*0178*/ 	.short	0x0100
        /*017a*/ 	.byte	0x08
	.zero		1


	//   ....[6]....
        /*017c*/ 	.word	0x00000510
        /*0180*/ 	.word	0x000000ff
        /*0184*/ 	.word	0x0001c408
        /*0188*/ 	.short	0x0100
        /*018a*/ 	.byte	0x08
	.zero		1


	//   ....[7]....
        /*018c*/ 	.word	0x00000520
        /*0190*/ 	.word	0x000000ff
        /*0194*/ 	.word	0x0001c430
        /*0198*/ 	.short	0x0100
        /*019a*/ 	.byte	0x08
	.zero		1


	//   ....[8]....
        /*019c*/ 	.word	0x00000530
        /*01a0*/ 	.word	0x000000ff
        /*01a4*/ 	.word	0x0001c410
        /*01a8*/ 	.short	0x0100
        /*01aa*/ 	.byte	0x08
	.zero		1


	//   ....[9]....
        /*01ac*/ 	.word	0x00000540
        /*01b0*/ 	.word	0x000000ff
        /*01b4*/ 	.word	0x0001c438
        /*01b8*/ 	.short	0x0100
        /*01ba*/ 	.byte	0x08
	.zero		1


	//   ....[10]....
        /*01bc*/ 	.word	0x00000550
        /*01c0*/ 	.word	0x000000ff
        /*01c4*/ 	.word	0x0001c418
        /*01c8*/ 	.short	0x0100
        /*01ca*/ 	.byte	0x08
	.zero		1


	//   ....[11]....
        /*01cc*/ 	.word	0x00000560
        /*01d0*/ 	.word	0x000000ff
        /*01d4*/ 	.word	0x0001c440
        /*01d8*/ 	.short	0x0100
        /*01da*/ 	.byte	0x08
	.zero		1


	//   ....[12]....
        /*01dc*/ 	.word	0x00000570
        /*01e0*/ 	.word	0x000000ff
        /*01e4*/ 	.word	0x0001c420
        /*01e8*/ 	.short	0x0100
        /*01ea*/ 	.byte	0x08
	.zero		1


	//   ....[13]....
        /*01ec*/ 	.word	0x00000580
        /*01f0*/ 	.word	0x000000ff
        /*01f4*/ 	.word	0x0001c448
        /*01f8*/ 	.short	0x0100
        /*01fa*/ 	.byte	0x08
	.zero		1


	//   ....[14]....
        /*01fc*/ 	.word	0x000006b0
        /*0200*/ 	.word	0x000000ff
        /*0204*/ 	.word	0x0001c470
        /*0208*/ 	.short	0x0100
        /*020a*/ 	.byte	0x08
	.zero		1


	//   ....[15]....
        /*020c*/ 	.word	0x000006c0
        /*0210*/ 	.word	0x000000ff
        /*0214*/ 	.word	0x0001c480
        /*0218*/ 	.short	0x0100
        /*021a*/ 	.byte	0x08
	.zero		1


	//   ....[16]....
        /*021c*/ 	.word	0x000006d0
        /*0220*/ 	.word	0x000000ff
        /*0224*/ 	.word	0x0001c478
        /*0228*/ 	.short	0x0100
        /*022a*/ 	.byte	0x08
	.zero		1


	//   ....[17]....
        /*022c*/ 	.word	0x000006e0
        /*0230*/ 	.word	0x000000ff
        /*0234*/ 	.word	0x0001c488
        /*0238*/ 	.short	0x0100
        /*023a*/ 	.byte	0x08
	.zero		1


	//   ....[18]....
        /*023c*/ 	.word	0x00000820
        /*0240*/ 	.word	0x000000ff
        /*0244*/ 	.word	0x0001c490
        /*0248*/ 	.short	0x0100
        /*024a*/ 	.byte	0x06
	.zero		1


	//   ....[19]....
        /*024c*/ 	.word	0x00000830
        /*0250*/ 	.word	0x000000ff
        /*0254*/ 	.word	0x0001c498
        /*0258*/ 	.short	0x0100
        /*025a*/ 	.byte	0x06
	.zero		1


	//   ....[20]....
        /*025c*/ 	.word	0x00000840
        /*0260*/ 	.word	0x000000ff
        /*0264*/ 	.word	0x0001c4a0
        /*0268*/ 	.short	0x0100
        /*026a*/ 	.byte	0x06
	.zero		1


	//   ....[21]....
        /*026c*/ 	.word	0x00000850
        /*0270*/ 	.word	0x000000ff
        /*0274*/ 	.word	0x0001c4a8
        /*0278*/ 	.short	0x0100
        /*027a*/ 	.byte	0x06
	.zero		1


	//   ....[22]....
        /*027c*/ 	.word	0x00000950
        /*0280*/ 	.word	0x000000ff
        /*0284*/ 	.word	0x0001c4c0
        /*0288*/ 	.short	0x0100
        /*028a*/ 	.byte	0x08
	.zero		1


	//   ....[23]....
        /*028c*/ 	.word	0x00000960
        /*0290*/ 	.word	0x000000ff
        /*0294*/ 	.word	0x0001c4d0
        /*0298*/ 	.short	0x0100
        /*029a*/ 	.byte	0x08
	.zero		1


	//   ....[24]....
        /*029c*/ 	.word	0x00000970
        /*02a0*/ 	.word	0x000000ff
        /*02a4*/ 	.word	0x0001c4c8
        /*02a8*/ 	.short	0x0100
        /*02aa*/ 	.byte	0x08
	.zero		1


	//   ....[25]....
        /*02ac*/ 	.word	0x00000980
        /*02b0*/ 	.word	0x000000ff
        /*02b4*/ 	.word	0x0001c4d8
        /*02b8*/ 	.short	0x0100
        /*02ba*/ 	.byte	0x08
	.zero		1


	//   ....[26]....
        /*02bc*/ 	.word	0x00000a80
        /*02c0*/ 	.word	0x000000ff
        /*02c4*/ 	.word	0x0001c4b0
        /*02c8*/ 	.short	0x0100
        /*02ca*/ 	.byte	0x06
	.zero		1


	//   ....[27]....
        /*02cc*/ 	.word	0x000013a0
        /*02d0*/ 	.word	0x000000ff
        /*02d4*/ 	.word	0x0001c450
        /*02d8*/ 	.short	0x010a
        /*02da*/ 	.byte	0x04
	.zero		1


	//   ....[28]....
        /*02dc*/ 	.word	0x00001450
        /*02e0*/ 	.word	0x000000ff
        /*02e4*/ 	.word	0x0001c400
        /*02e8*/ 	.short	0x010a
        /*02ea*/ 	.byte	0x16
	.zero		1


	//   ....[29]....
        /*02ec*/ 	.word	0x00001470
        /*02f0*/ 	.word	0x000000ff
        /*02f4*/ 	.word	0xfffffff8
        /*02f8*/ 	.short	0x010a
        /*02fa*/ 	.byte	0x14
	.zero		1


	//   ....[30]....
        /*02fc*/ 	.word	0x00003c00
        /*0300*/ 	.word	0x0000001a
        /*0304*/ 	.word	0x00000000
        /*0308*/ 	.short	0x0101
        /*030a*/ 	.byte	0x17
	.zero		1


	//   ....[31]....
        /*030c*/ 	.word	0x00003e40
        /*0310*/ 	.word	0x000000ff
        /*0314*/ 	.word	0x0001c400
        /*0318*/ 	.short	0x010a
        /*031a*/ 	.byte	0x06
	.zero		1


	//   ....[32]....
        /*031c*/ 	.word	0x00004160
        /*0320*/ 	.word	0x000000ff
        /*0324*/ 	.word	0x00000000
        /*0328*/ 	.short	0x0101
        /*032a*/ 	.byte	0x16
	.zero		1


	//   ....[33]....
        /*032c*/ 	.word	0x00004290
        /*0330*/ 	.word	0x000000ff
        /*0334*/ 	.word	0x0001c400
        /*0338*/ 	.short	0x010a
        /*033a*/ 	.byte	0x06
	.zero		1


	//   ....[34]....
        /*033c*/ 	.word	0x00006260
        /*0340*/ 	.word	0x000000ff
        /*0344*/ 	.word	0x0001c400
        /*0348*/ 	.short	0x010a
        /*034a*/ 	.byte	0x06
	.zero		1


	//   ....[35]....
        /*034c*/ 	.word	0x00006650
        /*0350*/ 	.word	0x000000ff
        /*0354*/ 	.word	0x0001c400
        /*0358*/ 	.short	0x010a
        /*035a*/ 	.byte	0x06
	.zero		1


	//   ....[36]....
        /*035c*/ 	.word	0x00006960
        /*0360*/ 	.word	0x000000ff
        /*0364*/ 	.word	0x00000000
        /*0368*/ 	.short	0x0101
        /*036a*/ 	.byte	0x06
	.zero		1


	//   ....[37]....
        /*036c*/ 	.word	0x00006a10
        /*0370*/ 	.word	0x000000ff
        /*0374*/ 	.word	0x00000000
        /*0378*/ 	.short	0x0101
        /*037a*/ 	.byte	0x06
	.zero		1


	//   ....[38]....
        /*037c*/ 	.word	0x00006bb0
        /*0380*/ 	.word	0x000000ff
        /*0384*/ 	.word	0x0001c400
        /*0388*/ 	.short	0x010a
        /*038a*/ 	.byte	0x06
	.zero		1


	//   ....[39]....
        /*038c*/ 	.word	0x000095c0
        /*0390*/ 	.word	0x000000ff
        /*0394*/ 	.word	0x0001c400
        /*0398*/ 	.short	0x010a
        /*039a*/ 	.byte	0x06
	.zero		1


	//   ....[40]....
        /*039c*/ 	.word	0x00009980
        /*03a0*/ 	.word	0x000000ff
        /*03a4*/ 	.word	0x0001c400
        /*03a8*/ 	.short	0x010a
        /*03aa*/ 	.byte	0x06
	.zero		1


	//   ....[41]....
        /*03ac*/ 	.word	0x00009c90
        /*03b0*/ 	.word	0x000000ff
        /*03b4*/ 	.word	0x00000000
        /*03b8*/ 	.short	0x0101
        /*03ba*/ 	.byte	0x06
	.zero		1


	//   ....[42]....
        /*03bc*/ 	.word	0x00009d40
        /*03c0*/ 	.word	0x000000ff
        /*03c4*/ 	.word	0x00000000
        /*03c8*/ 	.short	0x0101
        /*03ca*/ 	.byte	0x06
	.zero		1


	//   ....[43]....
        /*03cc*/ 	.word	0x00009ef0
        /*03d0*/ 	.word	0x000000ff
        /*03d4*/ 	.word	0x00000000
        /*03d8*/ 	.short	0x0101
        /*03da*/ 	.byte	0x04
	.zero		1


	//   ....[44]....
        /*03dc*/ 	.word	0x00009f70
        /*03e0*/ 	.word	0x000000ff
        /*03e4*/ 	.word	0x00000000
        /*03e8*/ 	.short	0x0101
        /*03ea*/ 	.byte	0x15
	.zero		1


	//   ....[45]....
        /*03ec*/ 	.word	0x0000a4f0
        /*03f0*/ 	.word	0x000000ff
        /*03f4*/ 	.word	0x00000008
        /*03f8*/ 	.short	0x010a
        /*03fa*/ 	.byte	0x14
	.zero		1


	//   ....[46]....
        /*03fc*/ 	.word	0x0000b470
        /*0400*/ 	.word	0x00000000
        /*0404*/ 	.word	0x0001c490
        /*0408*/ 	.short	0x0101
        /*040a*/ 	.byte	0x2d
	.zero		1


	//   ....[47]....
        /*040c*/ 	.word	0x0000b830
        /*0410*/ 	.word	0x00000007
        /*0414*/ 	.word	0x0001c460
        /*0418*/ 	.short	0x010a
        /*041a*/ 	.byte	0x3f
	.zero		1


	//   ....[48]....
        /*041c*/ 	.word	0x0000bab0
        /*0420*/ 	.word	0x00000007
        /*0424*/ 	.word	0x0001c4b0
        /*0428*/ 	.short	0x0101
        /*042a*/ 	.byte	0x3f
	.zero		1


	//   ....[49]....
        /*042c*/ 	.word	0x0000bac0
        /*0430*/ 	.word	0x00000007
        /*0434*/ 	.word	0x0001c4b0
        /*0438*/ 	.short	0x010a
        /*043a*/ 	.byte	0x3f
	.zero		1


	//   ....[50]....
        /*043c*/ 	.word	0x0000bb60
        /*0440*/ 	.word	0x00000004
        /*0444*/ 	.word	0x0001c460
        /*0448*/ 	.short	0x010a
        /*044a*/ 	.byte	0x3f
	.zero		1


	//   ....[51]....
        /*044c*/ 	.word	0x0000c180
        /*0450*/ 	.word	0x00000008
        /*0454*/ 	.word	0x0001c428
        /*0458*/ 	.short	0x010a
        /*045a*/ 	.byte	0x3f
	.zero		1


	//   ....[52]....
        /*045c*/ 	.word	0x0000c3f0
        /*0460*/ 	.word	0x00000005
        /*0464*/ 	.word	0x0001c4b0
        /*0468*/ 	.short	0x0101
        /*046a*/ 	.byte	0x3f
	.zero		1


	//   ....[53]....
        /*046c*/ 	.word	0x0000c400
        /*0470*/ 	.word	0x00000005
        /*0474*/ 	.word	0x0001c4b0
        /*0478*/ 	.short	0x010a
        /*047a*/ 	.byte	0x3f
	.zero		1


	//   ....[54]....
        /*047c*/ 	.word	0x0000c4b0
        /*0480*/ 	.word	0x00000007
        /*0484*/ 	.word	0x0001c428
        /*0488*/ 	.short	0x010a
        /*048a*/ 	.byte	0x3f
	.zero		1


	//   ....[55]....
        /*048c*/ 	.word	0x0000c770
        /*0490*/ 	.word	0x00000007
        /*0494*/ 	.word	0x0001c428
        /*0498*/ 	.short	0x010a
        /*049a*/ 	.byte	0x3f
	.zero		1


	//   ....[56]....
        /*049c*/ 	.word	0x0000ca00
        /*04a0*/ 	.word	0x00000007
        /*04a4*/ 	.word	0x0001c428
        /*04a8*/ 	.short	0x010a
        /*04aa*/ 	.byte	0x3f
	.zero		1


	//   ....[57]....
        /*04ac*/ 	.word	0x0000cce0
        /*04b0*/ 	.word	0x00000003
        /*04b4*/ 	.word	0x0001c450
        /*04b8*/ 	.short	0x010a
        /*04ba*/ 	.byte	0x3f
	.zero		1


	//   ....[58]....
        /*04bc*/ 	.word	0x0000cd40
        /*04c0*/ 	.word	0x00000005
        /*04c4*/ 	.word	0x0001c400
        /*04c8*/ 	.short	0x010a
        /*04ca*/ 	.byte	0x3f
	.zero		1


	//   ....[59]....
        /*04cc*/ 	.word	0x0000cda0
        /*04d0*/ 	.word	0x00000000
        /*04d4*/ 	.word	0xfffffff8
        /*04d8*/ 	.short	0x010a
        /*04da*/ 	.byte	0x3f
	.zero		1


	//   ....[60]....
        /*04dc*/ 	.word	0x0000ce00
        /*04e0*/ 	.word	0x00000008
        /*04e4*/ 	.word	0x0001c400
        /*04e8*/ 	.short	0x010a
        /*04ea*/ 	.byte	0x3f
	.zero		1


	//   ....[61]....
        /*04ec*/ 	.word	0x0000ce60
        /*04f0*/ 	.word	0x0000000d
        /*04f4*/ 	.word	0x0001c400
        /*04f8*/ 	.short	0x010a
        /*04fa*/ 	.byte	0x3f
	.zero		1


	//   ....[62]....
        /*04fc*/ 	.word	0x0000cec0
        /*0500*/ 	.word	0x00000008
        /*0504*/ 	.word	0x0001c400
        /*0508*/ 	.short	0x010a
        /*050a*/ 	.byte	0x3f
	.zero		1


	//   ....[63]....
        /*050c*/ 	.word	0x0000cf20
        /*0510*/ 	.word	0x0000000b
        /*0514*/ 	.word	0x0001c400
        /*0518*/ 	.short	0x010a
        /*051a*/ 	.byte	0x3f
	.zero		1


	//   ....[64]....
        /*051c*/ 	.word	0x0000cf80
        /*0520*/ 	.word	0x00000009
        /*0524*/ 	.word	0x0001c400
        /*0528*/ 	.short	0x010a
        /*052a*/ 	.byte	0x3f
	.zero		1


	//   ....[65]....
        /*052c*/ 	.word	0x0000cfe0
        /*0530*/ 	.word	0x00000003
        /*0534*/ 	.word	0x00000008
        /*0538*/ 	.short	0x010a
        /*053a*/ 	.byte	0x3f
	.zero		1


	//   ....[66]....
        /*053c*/ 	.word	0x0000d0b0
        /*0540*/ 	.word	0x00000007
        /*0544*/ 	.word	0x0001c460
        /*0548*/ 	.short	0x010a
        /*054a*/ 	.byte	0x3f
	.zero		1


	//   ....[67]....
        /*054c*/ 	.word	0x0000d100
        /*0550*/ 	.word	0x00000007
        /*0554*/ 	.word	0x0001c4b0
        /*0558*/ 	.short	0x010a
        /*055a*/ 	.byte	0x3f
	.zero		1


	//   ....[68]....
        /*055c*/ 	.word	0x0000d150
        /*0560*/ 	.word	0x00000004
        /*0564*/ 	.word	0x0001c460
        /*0568*/ 	.short	0x010a
        /*056a*/ 	.byte	0x3f
	.zero		1


	//   ....[69]....
        /*056c*/ 	.word	0x0000d220
        /*0570*/ 	.word	0x00000008
        /*0574*/ 	.word	0x0001c428
        /*0578*/ 	.short	0x010a
        /*057a*/ 	.byte	0x3f
	.zero		1


	//   ....[70]....
        /*057c*/ 	.word	0x0000d270
        /*0580*/ 	.word	0x00000005
        /*0584*/ 	.word	0x0001c4b0
        /*0588*/ 	.short	0x010a
        /*058a*/ 	.byte	0x3f
	.zero		1


	//   ....[71]....
        /*058c*/ 	.word	0x0000d2c0
        /*0590*/ 	.word	0x00000007
        /*0594*/ 	.word	0x0001c428
        /*0598*/ 	.short	0x010a
        /*059a*/ 	.byte	0x3f
	.zero		1


	//   ....[72]....
        /*059c*/ 	.word	0x0000d310
        /*05a0*/ 	.word	0x00000007
        /*05a4*/ 	.word	0x0001c428
        /*05a8*/ 	.short	0x010a
        /*05aa*/ 	.byte	0x3f
	.zero		1


	//   ....[73]....
        /*05ac*/ 	.word	0x0000d360
        /*05b0*/ 	.word	0x00000007
        /*05b4*/ 	.word	0x0001c428
        /*05b8*/ 	.short	0x010a
        /*05ba*/ 	.byte	0x3f
	.zero		1


	//----- nvinfo : EIATTR_NUM_MBARRIERS
	.align		4
.L_37:
        /*05bc*/ 	.byte	0x03, 0x38
        /*05be*/ 	.short	0x001b


	//----- nvinfo : EIATTR_EXIT_INSTR_OFFSETS
	.align		4
        /*05c0*/ 	.byte	0x04, 0x1c
        /*05c2*/ 	.short	(.L_39 - .L_38)


	//   ....[0]....
.L_38:
        /*05c4*/ 	.word	0x00000ae0


	//   ....[1]....
        /*05c8*/ 	.word	0x00000b50


	//   ....[2]....
        /*05cc*/ 	.word	0x0000b4a0


	//   ....[3]....
        /*05d0*/ 	.word	0x0000b500


	//   ....[4]....
        /*05d4*/ 	.word	0x0000b530


	//   ....[5]....
        /*05d8*/ 	.word	0x0000bdd0


	//   ....[6]....
        /*05dc*/ 	.word	0x0000be00


	//   ....[7]....
        /*05e0*/ 	.word	0x0000ccc0


	//----- nvinfo : EIATTR_MAX_THREADS
	.align		4
.L_39:
        /*05e4*/ 	.byte	0x04, 0x05
        /*05e6*/ 	.short	(.L_41 - .L_40)
.L_40:
        /*05e8*/ 	.word	0x00000180
        /*05ec*/ 	.word	0x00000001
        /*05f0*/ 	.word	0x00000001


	//----- nvinfo : EIATTR_CRS_STACK_SIZE
	.align		4
.L_41:
        /*05f4*/ 	.byte	0x04, 0x1e
        /*05f6*/ 	.short	(.L_43 - .L_42)
.L_42:
        /*05f8*/ 	.word	0x00000000


	//----- nvinfo : EIATTR_CBANK_PARAM_SIZE
	.align		4
.L_43:
        /*05fc*/ 	.byte	0x03, 0x19
        /*05fe*/ 	.short	0x0870


	//----- nvinfo : EIATTR_PARAM_CBANK
	.align		4
        /*0600*/ 	.byte	0x04, 0x0a
        /*0602*/ 	.short	(.L_45 - .L_44)
	.align		4
.L_44:
        /*0604*/ 	.word	index@(.nv.constant0._ZN7cutlass13device_kernelINS_4fmha6kernel28FmhaKernelTmaWarpSpecializedINS1_10collective30FmhaMainloopTmaWarpSpecializedINS_10bfloat16_tEffN4cute5tupleIJNS7_1CILi128EEESA_NS9_ILi64EEEEEENS8_IJiNS9_ILi1EEENS8_IJiiEEEEEESF_SF_NS4_12CausalFusionEJNS2_6OptionILNS2_3TagE0ENS9_ILb1EEEEENSH_ILSI_2ESJ_EEEEENS4_15FmhaFwdEpilogueIS6_fNS8_IJSB_SB_SA_EEEEENS2_23PersistentTileSchedulerEJSK_SL_EEEEEvNT_6ParamsE)
        /*0608*/ 	.short	0x0210
        /*060a*/ 	.short	0x0870


	//----- nvinfo : EIATTR_SW_WAR
	.align		4
.L_45:
        /*060c*/ 	.byte	0x04, 0x36
        /*060e*/ 	.short	(.L_47 - .L_46)
.L_46:
        /*0610*/ 	.word	0x00000008
.L_47:


//--------------------- .nv.callgraph             --------------------------
	.section	.nv.callgraph,"",@"SHT_CUDA_CALLGRAPH"
	.align	4
	.sectionentsize	8
	.align		4
        /*0000*/ 	.word	0x00000000
	.align		4
        /*0004*/ 	.word	0xffffffff
	.align		4
        /*0008*/ 	.word	index@(_ZN7cutlass13device_kernelINS_4fmha6kernel28FmhaKernelTmaWarpSpecializedINS1_10collective30FmhaMainloopTmaWarpSpecializedINS_10bfloat16_tEffN4cute5tupleIJNS7_1CILi128EEESA_NS9_ILi64EEEEEENS8_IJiNS9_ILi1EEENS8_IJiiEEEEEESF_SF_NS4_12CausalFusionEJNS2_6OptionILNS2_3TagE0ENS9_ILb1EEEEENSH_ILSI_2ESJ_EEEEENS4_15FmhaFwdEpilogueIS6_fNS8_IJSB_SB_SA_EEEEENS2_23PersistentTileSchedulerEJSK_SL_EEEEEvNT_6ParamsE)
	.align		4
        /*000c*/ 	.word	index@(__assertfail)
	.align		4
        /*0010*/ 	.word	0x00000000
	.align		4
        /*0014*/ 	.word	0xfffffffe
	.align		4
        /*0018*/ 	.word	0x00000000
	.align		4
        /*001c*/ 	.word	0xfffffffd
	.align		4
        /*0020*/ 	.word	0x00000000
	.align		4
        /*0024*/ 	.word	0xfffffffc


//--------------------- .nv.constant4             --------------------------
	.section	.nv.constant4,"a",@progbits
	.align	8
	.align		8
.nv.constant4:
        /*0000*/ 	.dword	__assertfail
	.align		8
        /*0008*/ 	.dword	__unnamed_1
	.align		8
        /*0010*/ 	.dword	_ZN39_INTERNAL_cb2fc673_4_k_cu_8dbd2fcd_33344cuda3std3__45__cpo5beginE
	.align		8
        /*0018*/ 	.dword	_ZN39_INTERNAL_cb2fc673_4_k_cu_8dbd2fcd_33344cuda3std3__45__cpo3endE
	.align		8
        /*0020*/ 	.dword	_ZN39_INTERNAL_cb2fc673_4_k_cu_8dbd2fcd_33344cuda3std3__45__cpo6cbeginE
	.align		8
        /*0028*/ 	.dword	_ZN39_INTERNAL_cb2fc673_4_k_cu_8dbd2fcd_33344cuda3std3__45__cpo4cendE
	.align		8
        /*0030*/ 	.dword	_ZN39_INTERNAL_cb2fc673_4_k_cu_8dbd2fcd_33344cuda3std3__441_GLOBAL__N__cb2fc673_4_k_cu_8dbd2fcd_33346ignoreE
	.align		8
        /*0038*/ 	.dword	_ZN39_INTERNAL_cb2fc673_4_k_cu_8dbd2fcd_33344cuda3std3__419piecewise_constructE
	.align		8
        /*0040*/ 	.dword	_ZN39_INTERNAL_cb2fc673_4_k_cu_8dbd2fcd_33344cuda3std3__48in_placeE
	.align		8
        /*0048*/ 	.dword	_ZN39_INTERNAL_cb2fc673_4_k_cu_8dbd2fcd_33344cuda3std6ranges3__45__cpo4swapE
	.align		8
        /*0050*/ 	.dword	_ZN39_INTERNAL_cb2fc673_4_k_cu_8dbd2fcd_33344cuda3std6ranges3__45__cpo9iter_moveE
	.align		8
        /*0058*/ 	.dword	_ZN39_INTERNAL_cb2fc673_4_k_cu_8dbd2fcd_33344cute7productE
	.align		8
        /*0060*/ 	.dword	_ZN39_INTERNAL_cb2fc673_4_k_cu_8dbd2fcd_33344cute1_E
	.align		8
        /*0068*/ 	.dword	$str$24
	.align		8
        /*0070*/ 	.dword	$str$25


//--------------------- .text._ZN7cutlass13device_kernelINS_4fmha6kernel28FmhaKernelTmaWarpSpecializedINS1_10collective30FmhaMainloopTmaWarpSpecializedINS_10bfloat16_tEffN4cute5tupleIJNS7_1CILi128EEESA_NS9_ILi64EEEEEENS8_IJiNS9_ILi1EEENS8_IJiiEEEEEESF_SF_NS4_12CausalFusionEJNS2_6OptionILNS2_3TagE0ENS9_ILb1EEEEENSH_ILSI_2ESJ_EEEEENS4_15FmhaFwdEpilogueIS6_fNS8_IJSB_SB_SA_EEEEENS2_23PersistentTileSchedulerEJSK_SL_EEEEEvNT_6ParamsE --------------------------
	.section	.text._ZN7cutlass13device_kernelINS_4fmha6kernel28FmhaKernelTmaWarpSpecializedINS1_10collective30FmhaMainloopTmaWarpSpecializedINS_10bfloat16_tEffN4cute5tupleIJNS7_1CILi128EEESA_NS9_ILi64EEEEEENS8_IJiNS9_ILi1EEENS8_IJiiEEEEEESF_SF_NS4_12CausalFusionEJNS2_6OptionILNS2_3TagE0ENS9_ILb1EEEEENSH_ILSI_2ESJ_EEEEENS4_15FmhaFwdEpilogueIS6_fNS8_IJSB_SB_SA_EEEEENS2_23PersistentTileSchedulerEJSK_SL_EEEEEvNT_6ParamsE,"ax",@progbits
	.align	128
.text._ZN7cutlass13device_kernelINS_4fmha6kernel28FmhaKernelTmaWarpSpecializedINS1_10collective30FmhaMainloopTmaWarpSpecializedINS_10bfloat16_tEffN4cute5tupleIJNS7_1CILi128EEESA_NS9_ILi64EEEEEENS8_IJiNS9_ILi1EEENS8_IJiiEEEEEESF_SF_NS4_12CausalFusionEJNS2_6OptionILNS2_3TagE0ENS9_ILb1EEEEENSH_ILSI_2ESJ_EEEEENS4_15FmhaFwdEpilogueIS6_fNS8_IJSB_SB_SA_EEEEENS2_23PersistentTileSchedulerEJSK_SL_EEEEEvNT_6ParamsE:
        .type           _ZN7cutlass13device_kernelINS_4fmha6kernel28FmhaKernelTmaWarpSpecializedINS1_10collective30FmhaMainloopTmaWarpSpecializedINS_10bfloat16_tEffN4cute5tupleIJNS7_1CILi128EEESA_NS9_ILi64EEEEEENS8_IJiNS9_ILi1EEENS8_IJiiEEEEEESF_SF_NS4_12CausalFusionEJNS2_6OptionILNS2_3TagE0ENS9_ILb1EEEEENSH_ILSI_2ESJ_EEEEENS4_15FmhaFwdEpilogueIS6_fNS8_IJSB_SB_SA_EEEEENS2_23PersistentTileSchedulerEJSK_SL_EEEEEvNT_6ParamsE,@function
        .size           _ZN7cutlass13device_kernelINS_4fmha6kernel28FmhaKernelTmaWarpSpecializedINS1_10collective30FmhaMainloopTmaWarpSpecializedINS_10bfloat16_tEffN4cute5tupleIJNS7_1CILi128EEESA_NS9_ILi64EEEEEENS8_IJiNS9_ILi1EEENS8_IJiiEEEEEESF_SF_NS4_12CausalFusionEJNS2_6OptionILNS2_3TagE0ENS9_ILb1EEEEENSH_ILSI_2ESJ_EEEEENS4_15FmhaFwdEpilogueIS6_fNS8_IJSB_SB_SA_EEEEENS2_23PersistentTileSchedulerEJSK_SL_EEEEEvNT_6ParamsE,(.L_x_146 - _ZN7cutlass13device_kernelINS_4fmha6kernel28FmhaKernelTmaWarpSpecializedINS1_10collective30FmhaMainloopTmaWarpSpecializedINS_10bfloat16_tEffN4cute5tupleIJNS7_1CILi128EEESA_NS9_ILi64EEEEEENS8_IJiNS9_ILi1EEENS8_IJiiEEEEEESF_SF_NS4_12CausalFusionEJNS2_6OptionILNS2_3TagE0ENS9_ILb1EEEEENSH_ILSI_2ESJ_EEEEENS4_15FmhaFwdEpilogueIS6_fNS8_IJSB_SB_SA_EEEEENS2_23PersistentTileSchedulerEJSK_SL_EEEEEvNT_6ParamsE)
        .other          _ZN7cutlass13device_kernelINS_4fmha6kernel28FmhaKernelTmaWarpSpecializedINS1_10collective30FmhaMainloopTmaWarpSpecializedINS_10bfloat16_tEffN4cute5tupleIJNS7_1CILi128EEESA_NS9_ILi64EEEEEENS8_IJiNS9_ILi1EEENS8_IJiiEEEEEESF_SF_NS4_12CausalFusionEJNS2_6OptionILNS2_3TagE0ENS9_ILb1EEEEENSH_ILSI_2ESJ_EEEEENS4_15FmhaFwdEpilogueIS6_fNS8_IJSB_SB_SA_EEEEENS2_23PersistentTileSchedulerEJSK_SL_EEEEEvNT_6ParamsE,@"STO_CUDA_ENTRY STV_DEFAULT"
_ZN7cutlass13device_kernelINS_4fmha6kernel28FmhaKernelTmaWarpSpecializedINS1_10collective30FmhaMainloopTmaWarpSpecializedINS_10bfloat16_tEffN4cute5tupleIJNS7_1CILi128EEESA_NS9_ILi64EEEEEENS8_IJiNS9_ILi1EEENS8_IJiiEEEEEESF_SF_NS4_12CausalFusionEJNS2_6OptionILNS2_3TagE0ENS9_ILb1EEEEENSH_ILSI_2ESJ_EEEEENS4_15FmhaFwdEpilogueIS6_fNS8_IJSB_SB_SA_EEEEENS2_23PersistentTileSchedulerEJSK_SL_EEEEEvNT_6ParamsE:
[----:B------:R-:W1:Y:S01]  /*0000*/  LDC R1, c[0x0][0x28] ;  /* 0x00000a00ff017b82 */ /* 0x000e620000000800 */
[----:B------:R-:W2:Y:S07]  /*0010*/  S2R R2, SR_TID.X ;  /* 0x0000000000027919 */ /* 0x000eae0000002100 */
[----:B------:R-:W3:Y:S01]  /*0020*/  S2UR UR6, SR_CTAID.X ;  /* 0x00000000000679c3 */ /* 0x000ee20000002500 */
[----:B------:R-:W-:Y:S01]  /*0030*/  ELECT P1, URZ, PT ;  /* 0x00000000003f782f */ /* 0x000fe20003820000 */
[----:B------:R-:W-:Y:S01]  /*0040*/  BSSY B0, `(.L_x_0) ;  /* 0x0000018000007945 */ /* 0x000fe20003800000 */
[----:B---3--:R-:W-:Y:S01]  /*0050*/  IMAD.U32 R17, RZ, RZ, UR6 ;  /* 0x00000006ff117e24 */ /* 0x008fe2000f8e00ff */
[----:B--2---:R-:W-:-:S05]  /*0060*/  SHF.R.U32.HI R0, RZ, 0x5, R2 ;  /* 0x00000005ff007819 */ /* 0x004fca0000011602 */
[----:B------:R-:W2:Y:S02]  /*0070*/  SHFL.IDX PT, R3, R0, RZ, 0x1f ;  /* 0x00001fff00037589 */ /* 0x000ea400000e0000 */
[----:B--2---:R-:W-:Y:S02]  /*0080*/  R2UR UR4, R3 ;  /* 0x00000000030472ca */ /* 0x004fe400000e0000 */
[----:B------:R-:W-:-:S06]  /*0090*/  SHF.R.U32.HI R3, RZ, 0x7, R2 ;  /* 0x00000007ff037819 */ /* 0x000fcc0000011602 */
[----:B------:R-:W2:Y:S05]  /*00a0*/  SHFL.IDX PT, R3, R3, RZ, 0x1f ;  /* 0x00001fff03037589 */ /* 0x000eaa00000e0000 */
[----:B------:R-:W-:Y:S02]  /*00b0*/  USHF.R.S32.HI UR5, URZ, 0x1f, UR4 ;  /* 0x0000001f3f057899 */ /* 0x000fe40008011404 */
[----:B------:R-:W-:Y:S02]  /*00c0*/  ISETP.EQ.AND P2, PT, RZ, UR4, P1 ;  /* 0x00000004ff007c0c */ /* 0x000fe40008f42270 */
[----:B------:R-:W-:-:S04]  /*00d0*/  ULEA.HI UR5, UR5, UR4, URZ, 0x2 ;  /* 0x0000000405057291 */ /* 0x000fc8000f8f103f */
[----:B------:R-:W-:-:S04]  /*00e0*/  ULOP3.LUT UR5, UR5, 0xfffffffc, URZ, 0xc0, !UPT ;  /* 0xfffffffc05057892 */ /* 0x000fc8000f8ec03f */
[----:B------:R-:W-:-:S03]  /*00f0*/  UIADD3 UR5, UR4, -UR5, URZ ;  /* 0x8000000504057290 */ /* 0x000fc6000fffe03f */
[----:B-1----:R-:W-:Y:S09]  /*0100*/  @!P2 BRA `(.L_x_1) ;  /* 0x00000000002ca947 */ /* 0x002ff20003800000 */
[----:B------:R-:W-:Y:S02]  /*0110*/  ULDC.64 UR6, c[0x0][0x198] ;  /* 0x0000660000067ab9 */ /* 0x000fe40000000a00 */
[----:B------:R-:W-:Y:S02]  /*0120*/  UIADD3 UR8, UP0, UR6, 0xf0, URZ ;  /* 0x000000f006087890 */ /* 0x000fe4000ff1e03f */
[----:B------:R-:W-:Y:S02]  /*0130*/  UIADD3 UR10, UP1, UR6, 0x1f0, URZ ;  /* 0x000001f0060a7890 */ /* 0x000fe4000ff3e03f */
[----:B------:R-:W-:Y:S02]  /*0140*/  UIADD3 UR6, UP2, UR6, 0x2f0, URZ ;  /* 0x000002f006067890 */ /* 0x000fe4000ff5e03f */
[----:B------:R-:W-:Y:S02]  /*0150*/  UIADD3.X UR9, URZ, UR7, URZ, UP0, !UPT ;  /* 0x000000073f097290 */ /* 0x000fe400087fe43f */
[----:B------:R-:W-:-:S02]  /*0160*/  UIADD3.X UR11, URZ, UR7, URZ, UP1, !UPT ;  /* 0x000000073f0b7290 */ /* 0x000fc40008ffe43f */
[----:B------:R-:W-:-:S05]  /*0170*/  UIADD3.X UR7, URZ, UR7, URZ, UP2, !UPT ;  /* 0x000000073f077290 */ /* 0x000fca00097fe43f */
[----:B------:R1:W-:Y:S02]  /*0180*/  UTMACCTL.PF [UR8] ;  /* 0x00000000080079b9 */ /* 0x0003e40008040000 */
[----:B------:R1:W-:Y:S02]  /*0190*/  UTMACCTL.PF [UR10] ;  /* 0x000000000a0079b9 */ /* 0x0003e40008040000 */
[----:B------:R1:W-:Y:S02]  /*01a0*/  UTMACCTL.PF [UR6] ;  /* 0x00000000060079b9 */ /* 0x0003e40008040000 */
[----:B-1----:R-:W-:Y:S01]  /*01b0*/  NOP ;  /* 0x0000000000007918 */ /* 0x002fe20000000000 */
.L_x_1:
[----:B------:R-:W-:Y:S05]  /*01c0*/  BSYNC B0 ;  /* 0x0000000000007941 */ /* 0x000fea0003800000 */
.L_x_0:
[----:B------:R-:W1:Y:S01]  /*01d0*/  SHFL.IDX PT, R4, R0, RZ, 0x1f ;  /* 0x00001fff00047589 */ /* 0x000e6200000e0000 */
[----:B--2---:R-:W-:Y:S01]  /*01e0*/  R2UR UR49, R3 ;  /* 0x00000000033172ca */ /* 0x004fe200000e0000 */
[----:B------:R-:W-:Y:S02]  /*01f0*/  UISETP.NE.AND UP0, UPT, UR5, 0x1, UPT ;  /* 0x000000010500788c */ /* 0x000fe4000bf05270 */
[----:B------:R-:W-:-:S10]  /*0200*/  UISETP.NE.AND UP1, UPT, UR5, 0x2, UPT ;  /* 0x000000020500788c */ /* 0x000fd4000bf25270 */
[----:B------:R-:W-:Y:S02]  /*0210*/  UIADD3 UR10, UR49, -0x1, URZ ;  /* 0xffffffff310a7890 */ /* 0x000fe4000fffe03f */
[----:B------:R-:W-:Y:S02]  /*0220*/  UISETP.EQ.AND UP2, UPT, UR49, URZ, !UP0 ;  /* 0x0000003f3100728c */ /* 0x000fe4000c742270 */
[----:B------:R-:W-:Y:S02]  /*0230*/  UISETP.EQ.AND UP3, UPT, UR49, URZ, !UP1 ;  /* 0x0000003f3100728c */ /* 0x000fe4000cf62270 */
[----:B------:R-:W-:Y:S02]  /*0240*/  UISETP.GE.U32.AND UP4, UPT, UR10, 0x4, UPT ;  /* 0x000000040a00788c */ /* 0x000fe4000bf86070 */
[----:B------:R-:W-:Y:S01]  /*0250*/  USEL UR48, URZ, 0x1, !UP2 ;  /* 0x000000013f307887 */ /* 0x000fe2000d000000 */
[----:B-1----:R-:W-:Y:S01]  /*0260*/  ISETP.NE.AND P0, PT, R4, RZ, PT ;  /* 0x000000ff0400720c */ /* 0x002fe20003f05270 */
[----:B------:R-:W-:Y:S01]  /*0270*/  USEL UR47, URZ, 0x1, !UP3 ;  /* 0x000000013f2f7887 */ /* 0x000fe2000d800000 */
[----:B------:R-:W-:Y:S01]  /*0280*/  IMAD.U32 R4, RZ, RZ, UR5 ;  /* 0x00000005ff047e24 */ /* 0x000fe2000f8e00ff */
[----:B------:R-:W-:-:S02]  /*0290*/  USEL UR48, UR48, 0x2, UP4 ;  /* 0x0000000230307887 */ /* 0x000fc4000a000000 */
[----:B------:R-:W-:-:S08]  /*02a0*/  USEL UR47, UR47, 0x2, UP4 ;  /* 0x000000022f2f7887 */ /* 0x000fd0000a000000 */
[----:B------:R-:W-:Y:S05]  /*02b0*/  @P0 BRA `(.L_x_2) ;  /* 0x0000000000480947 */ /* 0x000fea0003800000 */
[----:B------:R-:W1:Y:S01]  /*02c0*/  S2UR UR8, SR_CgaCtaId ;  /* 0x00000000000879c3 */ /* 0x000e620000008800 */
[----:B------:R-:W-:Y:S01]  /*02d0*/  UMOV UR4, 0x400 ;  /* 0x0000040000047882 */ /* 0x000fe20000000000 */
[----:B------:R-:W-:Y:S01]  /*02e0*/  UMOV UR5, 0x1 ;  /* 0x0000000100057882 */ /* 0x000fe20000000000 */
[----:B------:R-:W-:Y:S01]  /*02f0*/  UMOV UR6, 0x80 ;  /* 0x0000008000067882 */ /* 0x000fe20000000000 */
[----:B------:R-:W-:Y:S01]  /*0300*/  ELECT P0, URZ, PT ;  /* 0x00000000003f782f */ /* 0x000fe20003800000 */
[----:B------:R-:W-:-:S04]  /*0310*/  UIADD3 UR6, -UR6, 0x100000, URZ ;  /* 0x0010000006067890 */ /* 0x000fc8000fffe13f */
[----:B------:R-:W-:Y:S02]  /*0320*/  USHF.L.U32 UR7, UR6, 0xb, URZ ;  /* 0x0000000b06077899 */ /* 0x000fe4000800063f */
[----:B------:R-:W-:Y:S02]  /*0330*/  USHF.L.U32 UR6, UR6, 0x1, URZ ;  /* 0x0000000106067899 */ /* 0x000fe4000800063f */
[----:B-1----:R-:W-:Y:S02]  /*0340*/  ULEA UR8, UR8, UR4, 0x18 ;  /* 0x0000000408087291 */ /* 0x002fe4000f8ec03f */
[----:B------:R-:W-:-:S04]  /*0350*/  UIADD3 UR4, -UR5, 0x100000, URZ ;  /* 0x0010000005047890 */ /* 0x000fc8000fffe13f */
[----:B------:R-:W-:Y:S02]  /*0360*/  USHF.L.U32 UR5, UR4, 0xb, URZ ;  /* 0x0000000b04057899 */ /* 0x000fe4000800063f */
[----:B------:R-:W-:Y:S01]  /*0370*/  USHF.L.U32 UR4, UR4, 0x1, URZ ;  /* 0x0000000104047899 */ /* 0x000fe2000800063f */
[----:B------:R-:W1:Y:S11]  /*0380*/  FENCE.VIEW.ASYNC.S ;  /* 0x00000000000073c6 */ /* 0x000e760000000000 */
[----:B-1----:R1:W2:Y:S01]  /*0390*/  SYNCS.EXCH.64 URZ, [UR8+0x1c450], UR4 ;  /* 0x01c45004083f75b2 */ /* 0x0022a20008000100 */
[----:B------:R1:W3:Y:S01]  /*03a0*/  SYNCS.EXCH.64 URZ, [UR8+0x1c460], UR6 ;  /* 0x01c46006083f75b2 */ /* 0x0002e20008000100 */
[----:B------:R1:W4:Y:S01]  /*03b0*/  SYNCS.EXCH.64 URZ, [UR8+0x1c458], UR4 ;  /* 0x01c45804083f75b2 */ /* 0x0003220008000100 */
[----:B------:R1:W1:Y:S01]  /*03c0*/  SYNCS.EXCH.64 URZ, [UR8+0x1c468], UR6 ;  /* 0x01c46806083f75b2 */ /* 0x0002620008000100 */
[----:B------:R-:W-:Y:S01]  /*03d0*/  NOP ;  /* 0x0000000000007918 */ /* 0x000fe20000000000 */
.L_x_2:
[----:B------:R-:W5:Y:S01]  /*03e0*/  SHFL.IDX PT, R3, R0, RZ, 0x1f ;  /* 0x00001fff00037589 */ /* 0x000f6200000e0000 */
[----:B------:R-:W-:Y:S01]  /*03f0*/  NOP ;  /* 0x0000000000007918 */ /* 0x000fe20000000000 */
[----:B-----5:R-:W-:-:S13]  /*0400*/  ISETP.NE.AND P0, PT, R3, RZ, PT ;  /* 0x000000ff0300720c */ /* 0x020fda0003f05270 */
[----:B------:R-:W-:Y:S05]  /*0410*/  @P0 BRA `(.L_x_3) ;  /* 0x0000000000600947 */ /* 0x000fea0003800000 */
[----:B-1----:R-:W1:Y:S01]  /*0420*/  S2UR UR5, SR_CgaCtaId ;  /* 0x00000000000579c3 */ /* 0x002e620000008800 */
[----:B------:R-:W-:Y:S01]  /*0430*/  UMOV UR4, 0x400 ;  /* 0x0000040000047882 */ /* 0x000fe20000000000 */
[----:B------:R-:W-:Y:S01]  /*0440*/  UMOV UR6, 0x1 ;  /* 0x0000000100067882 */ /* 0x000fe20000000000 */
[----:B------:R-:W-:Y:S01]  /*0450*/  UMOV UR9, 0x100 ;  /* 0x0000010000097882 */ /* 0x000fe20000000000 */
[----:B------:R-:W-:-:S04]  /*0460*/  UIADD3 UR6, -UR6, 0x100000, URZ ;  /* 0x0010000006067890 */ /* 0x000fc8000fffe13f */
[----:B------:R-:W-:Y:S02]  /*0470*/  USHF.L.U32 UR7, UR6, 0xb, URZ ;  /* 0x0000000b06077899 */ /* 0x000fe4000800063f */
[----:B------:R-:W-:Y:S01]  /*0480*/  USHF.L.U32 UR6, UR6, 0x1, URZ ;  /* 0x0000000106067899 */ /* 0x000fe2000800063f */
[----:B------:R-:W-:Y:S01]  /*0490*/  ELECT P0, URZ, PT ;  /* 0x00000000003f782f */ /* 0x000fe20003800000 */
[----:B-1----:R-:W-:Y:S02]  /*04a0*/  ULEA UR8, UR5, UR4, 0x18 ;  /* 0x0000000405087291 */ /* 0x002fe4000f8ec03f */
[----:B------:R-:W-:-:S04]  /*04b0*/  UIADD3 UR4, -UR9, 0x100000, URZ ;  /* 0x0010000009047890 */ /* 0x000fc8000fffe13f */
[----:B------:R-:W-:Y:S02]  /*04c0*/  USHF.L.U32 UR5, UR4, 0xb, URZ ;  /* 0x0000000b04057899 */ /* 0x000fe4000800063f */
[----:B------:R-:W-:Y:S01]  /*04d0*/  USHF.L.U32 UR4, UR4, 0x1, URZ ;  /* 0x0000000104047899 */ /* 0x000fe2000800063f */
[----:B------:R-:W1:Y:S03]  /*04e0*/  FENCE.VIEW.ASYNC.S ;  /* 0x00000000000073c6 */ /* 0x000e660000000000 */
[----:B-1----:R1:W1:Y:S08]  /*04f0*/  SYNCS.EXCH.64 URZ, [UR8+0x1c400], UR6 ;  /* 0x01c40006083f75b2 */ /* 0x0022700008000100 */
[----:B------:R1:W1:Y:S01]  /*0500*/  SYNCS.EXCH.64 URZ, [UR8+0x1c428], UR4 ;  /* 0x01c42804083f75b2 */ /* 0x0002620008000100 */
        /* <DEDUP_REMOVED lines=8> */
[----:B------:R-:W-:Y:S01]  /*0590*/  NOP ;  /* 0x0000000000007918 */ /* 0x000fe20000000000 */
.L_x_3:
        /* <DEDUP_REMOVED lines=21> */
[----:B------:R-:W-:Y:S01]  /*06f0*/  NOP ;  /* 0x0000000000007918 */ /* 0x000fe20000000000 */
.L_x_4:
[----:B------:R-:W5:Y:S01]  /*0700*/  SHFL.IDX PT, R3, R0, RZ, 0x1f ;  /* 0x00001fff00037589 */ /* 0x000f6200000e0000 */
[----:B------:R-:W-:Y:S01]  /*0710*/  ELECT P0, URZ, PT ;  /* 0x00000000003f782f */ /* 0x000fe20003800000 */
[----:B------:R-:W-:Y:S01]  /*0720*/  NOP ;  /* 0x0000000000007918 */ /* 0x000fe20000000000 */
[----:B-1----:R-:W-:Y:S02]  /*0730*/  UMOV UR4, 0x80 ;  /* 0x0000008000047882 */ /* 0x002fe40000000000 */
[C---:B-----5:R-:W-:Y:S02]  /*0740*/  ISETP.NE.OR P0, PT, R3.reuse, RZ, !P0 ;  /* 0x000000ff0300720c */ /* 0x060fe40004705670 */
[----:B------:R-:W-:-:S11]  /*0750*/  ISETP.NE.AND P3, PT, R3, RZ, PT ;  /* 0x000000ff0300720c */ /* 0x000fd60003f65270 */
[----:B------:R-:W-:Y:S01]  /*0760*/  VOTEU.ALL UP2, P0 ;  /* 0x00000000003f7886 */ /* 0x000fe20000040000 */
[----:B------:R-:W-:Y:S01]  /*0770*/  VOTEU.ALL UP3, P0 ;  /* 0x00000000003f7886 */ /* 0x000fe20000060000 */
[----:B------:R-:W-:Y:S01]  /*0780*/  VOTEU.ALL UP4, P0 ;  /* 0x00000000003f7886 */ /* 0x000fe20000080000 */
[----:B------:R-:W-:Y:S02]  /*0790*/  VOTEU.ALL UP5, P0 ;  /* 0x00000000003f7886 */ /* 0x000fe400000a0000 */
[----:B------:R-:W1:Y:S01]  /*07a0*/  @!UP2 S2UR UR7, SR_CgaCtaId ;  /* 0x000000000007a9c3 */ /* 0x000e620000008800 */
[----:B------:R-:W-:Y:S01]  /*07b0*/  @!UP2 UMOV UR6, 0x400 ;  /* 0x000004000006a882 */ /* 0x000fe20000000000 */
[----:B------:R-:W-:-:S04]  /*07c0*/  @!UP2 UIADD3 UR4, -UR4, 0x100000, URZ ;  /* 0x001000000404a890 */ /* 0x000fc8000fffe13f */
[----:B------:R-:W-:Y:S02]  /*07d0*/  @!UP2 USHF.L.U32 UR5, UR4, 0xb, URZ ;  /* 0x0000000b0405a899 */ /* 0x000fe4000800063f */
[----:B------:R-:W-:Y:S02]  /*07e0*/  @!UP2 USHF.L.U32 UR4, UR4, 0x1, URZ ;  /* 0x000000010404a899 */ /* 0x000fe4000800063f */
[----:B-1----:R-:W-:Y:S01]  /*07f0*/  @!UP2 ULEA UR6, UR7, UR6, 0x18 ;  /* 0x000000060706a291 */ /* 0x002fe2000f8ec03f */
[----:B------:R-:W-:Y:S01]  /*0800*/  VOTEU.ALL UP2, P0 ;  /* 0x00000000003f7886 */ /* 0x000fe20000040000 */
[----:B------:R-:W1:Y:S10]  /*0810*/  FENCE.VIEW.ASYNC.S ;  /* 0x00000000000073c6 */ /* 0x000e740000000000 */
[----:B-1----:R1:W1:Y:S01]  /*0820*/  @!UP2 SYNCS.EXCH.64 URZ, [UR6+0x1c490], UR4 ;  /* 0x01c49004063fa5b2 */ /* 0x0022620008000100 */
[----:B------:R1:W1:Y:S01]  /*0830*/  @!UP3 SYNCS.EXCH.64 URZ, [UR6+0x1c498], UR4 ;  /* 0x01c49804063fb5b2 */ /* 0x0002620008000100 */
[----:B------:R1:W1:Y:S01]  /*0840*/  @!UP4 SYNCS.EXCH.64 URZ, [UR6+0x1c4a0], UR4 ;  /* 0x01c4a004063fc5b2 */ /* 0x0002620008000100 */
[----:B------:R1:W1:Y:S01]  /*0850*/  @!UP5 SYNCS.EXCH.64 URZ, [UR6+0x1c4a8], UR4 ;  /* 0x01c4a804063fd5b2 */ /* 0x0002620008000100 */
[----:B------:R-:W-:Y:S01]  /*0860*/  NOP ;  /* 0x0000000000007918 */ /* 0x000fe20000000000 */
[----:B------:R-:W-:Y:S05]  /*0870*/  @P3 BRA `(.L_x_5) ;  /* 0x0000000000483947 */ /* 0x000fea0003800000 */
[----:B-1----:R-:W1:Y:S01]  /*0880*/  S2UR UR5, SR_CgaCtaId ;  /* 0x00000000000579c3 */ /* 0x002e620000008800 */
[----:B------:R-:W-:Y:S01]  /*0890*/  UMOV UR4, 0x400 ;  /* 0x0000040000047882 */ /* 0x000fe20000000000 */
[----:B------:R-:W-:Y:S01]  /*08a0*/  UMOV UR6, 0x20 ;  /* 0x0000002000067882 */ /* 0x000fe20000000000 */
[----:B------:R-:W-:Y:S01]  /*08b0*/  UMOV UR7, 0x80 ;  /* 0x0000008000077882 */ /* 0x000fe20000000000 */
[----:B------:R-:W-:Y:S01]  /*08c0*/  ELECT P0, URZ, PT ;  /* 0x00000000003f782f */ /* 0x000fe20003800000 */
[----:B-1----:R-:W-:Y:S02]  /*08d0*/  ULEA UR8, UR5, UR4, 0x18 ;  /* 0x0000000405087291 */ /* 0x002fe4000f8ec03f */
[----:B------:R-:W-:-:S04]  /*08e0*/  UIADD3 UR4, -UR6, 0x100000, URZ ;  /* 0x0010000006047890 */ /* 0x000fc8000fffe13f */
[----:B------:R-:W-:Y:S02]  /*08f0*/  USHF.L.U32 UR5, UR4, 0xb, URZ ;  /* 0x0000000b04057899 */ /* 0x000fe4000800063f */
[----:B------:R-:W-:Y:S02]  /*0900*/  USHF.L.U32 UR4, UR4, 0x1, URZ ;  /* 0x0000000104047899 */ /* 0x000fe4000800063f */
        /* <DEDUP_REMOVED lines=9> */
.L_x_5:
[----:B------:R-:W-:Y:S01]  /*09a0*/  VOTEU.ANY UP2, P2 ;  /* 0x00000000003f7886 */ /* 0x000fe20001040100 */
[----:B-1----:R-:W-:Y:S01]  /*09b0*/  UMOV UR4, 0x40 ;  /* 0x0000004000047882 */ /* 0x002fe20000000000 */
[----:B------:R-:W-:Y:S01]  /*09c0*/  ISETP.NE.AND P3, PT, RZ, UR49, PT ;  /* 0x00000031ff007c0c */ /* 0x000fe2000bf65270 */
[----:B------:R-:W-:Y:S01]  /*09d0*/  NOP ;  /* 0x0000000000007918 */ /* 0x000fe20000000000 */
[----:B------:R-:W-:Y:S01]  /*09e0*/  ISETP.EQ.AND P0, PT, R4, 0x2, P1 ;  /* 0x000000020400780c */ /* 0x000fe20000f02270 */
[----:B------:R-:W1:Y:S01]  /*09f0*/  @UP2 S2UR UR7, SR_CgaCtaId ;  /* 0x00000000000729c3 */ /* 0x000e620000008800 */
[----:B------:R-:W-:Y:S01]  /*0a00*/  @UP2 UMOV UR6, 0x400 ;  /* 0x0000040000062882 */ /* 0x000fe20000000000 */
[----:B------:R-:W-:-:S04]  /*0a10*/  @UP2 UIADD3 UR4, -UR4, 0x100000, URZ ;  /* 0x0010000004042890 */ /* 0x000fc8000fffe13f */
[----:B------:R-:W-:Y:S02]  /*0a20*/  @UP2 USHF.L.U32 UR5, UR4, 0xb, URZ ;  /* 0x0000000b04052899 */ /* 0x000fe4000800063f */
[----:B------:R-:W-:Y:S02]  /*0a30*/  @UP2 USHF.L.U32 UR4, UR4, 0x1, URZ ;  /* 0x0000000104042899 */ /* 0x000fe4000800063f */
[----:B-1----:R-:W-:Y:S01]  /*0a40*/  @UP2 ULEA UR6, UR7, UR6, 0x18 ;  /* 0x0000000607062291 */ /* 0x002fe2000f8ec03f */
[----:B------:R-:W-:Y:S01]  /*0a50*/  VOTEU.ANY UP2, P2 ;  /* 0x00000000003f7886 */ /* 0x000fe20001040100 */
[----:B------:R-:W-:Y:S01]  /*0a60*/  ISETP.EQ.AND P2, PT, R4, 0x1, P1 ;  /* 0x000000010400780c */ /* 0x000fe20000f42270 */
[----:B------:R-:W1:Y:S09]  /*0a70*/  FENCE.VIEW.ASYNC.S ;  /* 0x00000000000073c6 */ /* 0x000e720000000000 */
[----:B-1----:R1:W2:Y:S01]  /*0a80*/  @UP2 SYNCS.EXCH.64 URZ, [UR6+0x1c4b0], UR4 ;  /* 0x01c4b004063f25b2 */ /* 0x0022a20008000100 */
[----:B------:R-:W-:Y:S01]  /*0a90*/  NOP ;  /* 0x0000000000007918 */ /* 0x000fe20000000000 */
[----:B--234-:R-:W-:Y:S06]  /*0aa0*/  BAR.SYNC.DEFER_BLOCKING 0x0 ;  /* 0x0000000000007b1d */ /* 0x01cfec0000010000 */
[----:B------:R-:W-:Y:S05]  /*0ab0*/  @!P3 BRA `(.L_x_6) ;  /* 0x000000a8007cb947 */ /* 0x000fea0003800000 */
[----:B------:R-:W-:-:S06]  /*0ac0*/  UISETP.GT.U32.AND UP0, UPT, UR10, 0x3, UPT ;  /* 0x000000030a00788c */ /* 0x000fcc000bf04070 */
[----:B------:R-:W-:-:S13]  /*0ad0*/  PLOP3.LUT P0, PT, PT, PT, UP0, 0x80, 0x0 ;  /* 0x000000000000781c */ /* 0x000fda0003f0f008 */
[----:B-1----:R-:W-:Y:S05]  /*0ae0*/  @P0 EXIT ;  /* 0x000000000000094d */ /* 0x002fea0003800000 */
.L_x_7:
[----:B------:R-:W-:-:S08]  /*0af0*/  NOP ;  /* 0x0000000000007918 */ /* 0x000fd00000000000 */
[----:B------:R-:W1:Y:S02]  /*0b00*/  USETMAXREG.TRY_ALLOC.CTAPOOL UP0, 0xf0 ;  /* 0x000000f0000079c8 */ /* 0x000e640008000600 */
[----:B-1----:R-:W-:-:S13]  /*0b10*/  PLOP3.LUT P0, PT, PT, PT, UP0, 0x80, 0x0 ;  /* 0x000000000000781c */ /* 0x002fda0003f0f008 */
[----:B------:R-:W-:Y:S05]  /*0b20*/  @!P0 BRA `(.L_x_7) ;  /* 0xfffffffc00f08947 */ /* 0x000fea000383ffff */
[----:B------:R-:W-:Y:S02]  /*0b30*/  ULDC UR4, c[0x0][0xa00] ;  /* 0x0002800000047ab9 */ /* 0x000fe40000000800 */
[----:B------:R-:W-:-:S13]  /*0b40*/  ISETP.GE.AND P0, PT, R17, UR4, PT ;  /* 0x0000000411007c0c */ /* 0x000fda000bf06270 */
[----:B------:R-:W-:Y:S05]  /*0b50*/  @P0 EXIT ;  /* 0x000000000000094d */ /* 0x000fea0003800000 */
[----:B------:R-:W-:Y:S01]  /*0b60*/  SHF.R.S32.HI R3, RZ, 0x1f, R2 ;  /* 0x0000001fff037819 */ /* 0x000fe20000011402 */
[----:B------:R-:W1:Y:S01]  /*0b70*/  S2UR UR4, SR_CgaCtaId ;  /* 0x00000000000479c3 */ /* 0x000e620000008800 */
[----:B------:R-:W-:Y:S01]  /*0b80*/  UMOV UR45, 0x400 ;  /* 0x00000400002d7882 */ /* 0x000fe20000000000 */
[----:B------:R-:W-:Y:S01]  /*0b90*/  UISETP.NE.AND UP0, UPT, UR49, 0x1, UPT ;  /* 0x000000013100788c */ /* 0x000fe2000bf05270 */
[-C--:B------:R-:W-:Y:S01]  /*0ba0*/  LEA.HI R3, R3, R2.reuse, RZ, 0x7 ;  /* 0x0000000203037211 */ /* 0x080fe200078f38ff */
[----:B------:R-:W-:Y:S01]  /*0bb0*/  IMAD.MOV.U32 R19, RZ, RZ, RZ ;  /* 0x000000ffff137224 */ /* 0x000fe200078e00ff */
[----:B------:R-:W-:Y:S02]  /*0bc0*/  ULOP3.LUT UR46, UR48, 0x1, URZ, 0xfc, !UPT ;  /* 0x00000001302e7892 */ /* 0x000fe4000f8efc3f */
[----:B------:R-:W-:Y:S01]  /*0bd0*/  LOP3.LUT R3, R3, 0xffffff80, RZ, 0xc0, !PT ;  /* 0xffffff8003037812 */ /* 0x000fe200078ec0ff */
[----:B------:R-:W-:Y:S02]  /*0be0*/  UP2UR UR5, UPR, URZ, 0x1 ;  /* 0x000000013f057883 */ /* 0x000fe40008000000 */
[----:B------:R-:W-:Y:S01]  /*0bf0*/  USEL UR6, URZ, 0x1, UP0 ;  /* 0x000000013f067887 */ /* 0x000fe20008000000 */
[----:B------:R-:W-:Y:S01]  /*0c00*/  IADD3 R3, -R3, R2, RZ ;  /* 0x0000000203037210 */ /* 0x000fe20007ffe1ff */
[----:B------:R-:W-:Y:S01]  /*0c10*/  ULDC.64 UR50, c[0x0][0x198] ;  /* 0x0000660000327ab9 */ /* 0x000fe20000000a00 */
[----:B------:R-:W-:Y:S01]  /*0c20*/  UMOV UR39, URZ ;  /* 0x0000003f00277c82 */ /* 0x000fe20008000000 */
[----:B------:R-:W-:Y:S01]  /*0c30*/  UMOV UR38, URZ ;  /* 0x0000003f00267c82 */ /* 0x000fe20008000000 */
[----:B------:R-:W-:Y:S01]  /*0c40*/  SHF.R.S32.HI R0, RZ, 0x1f, R3 ;  /* 0x0000001fff007819 */ /* 0x000fe20000011403 */
[----:B------:R-:W-:Y:S01]  /*0c50*/  IMAD.U32 R22, RZ, RZ, UR6 ;  /* 0x00000006ff167e24 */ /* 0x000fe2000f8e00ff */
[----:B------:R-:W-:Y:S01]  /*0c60*/  UMOV UR37, URZ ;  /* 0x0000003f00257c82 */ /* 0x000fe20008000000 */
[----:B------:R-:W-:Y:S01]  /*0c70*/  ULDC.64 UR52, c[0x0][0x208] ;  /* 0x0000820000347ab9 */ /* 0x000fe20000000a00 */
[----:B------:R-:W-:-:S02]  /*0c80*/  LEA.HI R4, R0, R3, RZ, 0x2 ;  /* 0x0000000300047211 */ /* 0x000fc400078f10ff */
[----:B------:R-:W-:Y:S02]  /*0c90*/  LEA.HI R0, R0, R3, RZ, 0x5 ;  /* 0x0000000300007211 */ /* 0x000fe400078f28ff */
[--C-:B------:R-:W-:Y:S01]  /*0ca0*/  SHF.R.S32.HI R5, RZ, 0x2, R4.reuse ;  /* 0x00000002ff057819 */ /* 0x100fe20000011404 */
[----:B-1----:R-:W-:Y:S01]  /*0cb0*/  ULEA UR45, UR4, UR45, 0x18 ;  /* 0x0000002d042d7291 */ /* 0x002fe2000f8ec03f */
[----:B------:R-:W-:Y:S02]  /*0cc0*/  SHF.R.S32.HI R6, RZ, 0x1f, R4 ;  /* 0x0000001fff067819 */ /* 0x000fe40000011404 */
[----:B------:R-:W-:Y:S01]  /*0cd0*/  LOP3.LUT R4, R4, 0x7ffffffc, RZ, 0xc0, !PT ;  /* 0x7ffffffc04047812 */ /* 0x000fe200078ec0ff */
[----:B------:R-:W-:Y:S01]  /*0ce0*/  UIADD3 UR4, UR45, 0x4000, URZ ;  /* 0x000040002d047890 */ /* 0x000fe2000fffe03f */
[----:B------:R-:W-:Y:S01]  /*0cf0*/  LEA.HI R6, R6, R5, RZ, 0x3 ;  /* 0x0000000506067211 */ /* 0x000fe200078f18ff */
[----:B------:R-:W-:Y:S01]  /*0d00*/  USHF.R.U32.HI UR5, URZ, 0x4, UR45 ;  /* 0x000000043f057899 */ /* 0x000fe2000801162d */
[----:B------:R-:W-:Y:S01]  /*0d10*/  SHF.R.S32.HI R0, RZ, 0x5, R0 ;  /* 0x00000005ff007819 */ /* 0x000fe20000011400 */
[----:B------:R-:W-:Y:S01]  /*0d20*/  USHF.R.U32.HI UR4, URZ, 0x4, UR4 ;  /* 0x000000043f047899 */ /* 0x000fe20008011604 */
[----:B------:R-:W-:Y:S01]  /*0d30*/  LOP3.LUT R6, R6, 0xfffffff8, RZ, 0xc0, !PT ;  /* 0xfffffff806067812 */ /* 0x000fe200078ec0ff */
[----:B------:R-:W-:Y:S01]  /*0d40*/  IMAD.IADD R4, R3, 0x1, -R4 ;  /* 0x0000000103047824 */ /* 0x000fe200078e0a04 */
[----:B------:R-:W-:-:S02]  /*0d50*/  ULOP3.LUT UR5, UR5, 0x3fff, URZ, 0xc0, !UPT ;  /* 0x00003fff05057892 */ /* 0x000fc4000f8ec03f */
[----:B------:R-:W-:Y:S01]  /*0d60*/  ULOP3.LUT UR44, UR4, 0x3fff, URZ, 0xc0, !UPT ;  /* 0x00003fff042c7892 */ /* 0x000fe2000f8ec03f */
[----:B------:R-:W-:Y:S01]  /*0d70*/  IMAD.IADD R23, R5, 0x1, -R6 ;  /* 0x0000000105177824 */ /* 0x000fe200078e0a06 */
[----:B------:R-:W-:Y:S01]  /*0d80*/  SHF.L.U32 R120, R4, 0x1, RZ ;  /* 0x0000000104787819 */ /* 0x000fe200000006ff */
[----:B------:R-:W-:Y:S02]  /*0d90*/  ULOP3.LUT UR43, UR5, 0x10000, URZ, 0xfc, !UPT ;  /* 0x00010000052b7892 */ /* 0x000fe4000f8efc3f */
[----:B------:R-:W-:Y:S01]  /*0da0*/  ULOP3.LUT UR42, UR44, 0x10000, URZ, 0xfc, !UPT ;  /* 0x000100002c2a7892 */ /* 0x000fe2000f8efc3f */
[----:B------:R-:W-:-:S11]  /*0db0*/  LEA R23, R0, R23, 0x4 ;  /* 0x0000001700177211 */ /* 0x000fd600078e20ff */
.L_x_75:
[----:B------:R-:W-:Y:S01]  /*0dc0*/  ULDC UR8, c[0x0][0xa04] ;  /* 0x0002810000087ab9 */ /* 0x000fe20000000800 */
[----:B------:R-:W-:Y:S01]  /*0dd0*/  R2UR UR41, R17 ;  /* 0x00000000112972ca */ /* 0x000fe200000e0000 */
[----:B------:R-:W-:Y:S01]  /*0de0*/  UISETP.NE.AND UP0, UPT, UR8, 0x1, UPT ;  /* 0x000000010800788c */ /* 0x000fe2000bf05270 */
[----:B------:R-:W-:Y:S01]  /*0df0*/  ULDC UR4, c[0x0][0xa10] ;  /* 0x0002840000047ab9 */ /* 0x000fe20000000800 */
[----:B------:R-:W-:Y:S01]  /*0e00*/  ULDC UR36, c[0x0][0xa1c] ;  /* 0x0002870000247ab9 */ /* 0x000fe20000000800 */
[----:B------:R-:W-:Y:S02]  /*0e10*/  UISETP.NE.AND UP1, UPT, UR4, 0x1, UPT ;  /* 0x000000010400788c */ /* 0x000fe4000bf25270 */
[----:B------:R-:W-:-:S06]  /*0e20*/  UISETP.NE.AND UP2, UPT, UR49, 0x1, UPT ;  /* 0x000000013100788c */ /* 0x000fcc000bf45270 */
[----:B------:R-:W-:Y:S01]  /*0e30*/  @UP0 ULDC.64 UR6, c[0x0][0xa08] ;  /* 0x0002820000060ab9 */ /* 0x000fe20000000a00 */
[----:B------:R-:W-:Y:S01]  /*0e40*/  PLOP3.LUT P0, PT, PT, PT, UP2, 0x80, 0x0 ;  /* 0x000000000000781c */ /* 0x000fe20003f0f028 */
[----:B------:R-:W-:-:S03]  /*0e50*/  UIMAD.WIDE.U32 UR4, UR41, UR6, URZ ;  /* 0x00000006290472a5 */ /* 0x000fc6000f8e003f */
[----:B------:R-:W-:Y:S01]  /*0e60*/  @UP1 ULDC UR6, c[0x0][0xa18] ;  /* 0x0002860000061ab9 */ /* 0x000fe20000000800 */
[----:B------:R-:W-:Y:S02]  /*0e70*/  @UP0 USHF.R.U32.HI UR41, URZ, UR7, UR5 ;  /* 0x000000073f290299 */ /* 0x000fe40008011605 */
[----:B------:R-:W-:Y:S01]  /*0e80*/  UISETP.NE.AND UP0, UPT, UR36, 0x1, UPT ;  /* 0x000000012400788c */ /* 0x000fe2000bf05270 */
[----:B------:R-:W-:Y:S02]  /*0e90*/  @UP1 ULDC UR4, c[0x0][0xa14] ;  /* 0x0002850000041ab9 */ /* 0x000fe40000000800 */
[----:B------:R-:W-:Y:S02]  /*0ea0*/  UIMAD.WIDE.U32 UR4, UR41, UR4, URZ ;  /* 0x00000004290472a5 */ /* 0x000fe4000f8e003f */
[----:B------:R-:W-:Y:S01]  /*0eb0*/  IMAD R0, RZ, RZ, -UR41 ;  /* 0x80000029ff007e24 */ /* 0x000fe2000f8e02ff */
[----:B------:R-:W-:Y:S01]  /*0ec0*/  UMOV UR40, UR41 ;  /* 0x0000002900287c82 */ /* 0x000fe20008000000 */
[----:B------:R-:W-:-:S02]  /*0ed0*/  @UP1 USHF.R.U32.HI UR40, URZ, UR6, UR5 ;  /* 0x000000063f281299 */ /* 0x000fc40008011605 */
[----:B------:R-:W-:Y:S02]  /*0ee0*/  IMAD R0, R0, UR8, R17 ;  /* 0x0000000800007c24 */ /* 0x000fe4000f8e0211 */
[----:B------:R-:W-:Y:S02]  /*0ef0*/  @UP0 ULDC.64 UR6, c[0x0][0xa20] ;  /* 0x0002880000060ab9 */ /* 0x000fe40000000a00 */
[----:B------:R-:W-:-:S03]  /*0f00*/  UIMAD.WIDE.U32 UR4, UR40, UR6, URZ ;  /* 0x00000006280472a5 */ /* 0x000fc6000f8e003f */
[----:B------:R-:W-:Y:S01]  /*0f10*/  UMOV UR6, UR40 ;  /* 0x0000002800067c82 */ /* 0x000fe20008000000 */
[----:B------:R-:W-:-:S04]  /*0f20*/  @UP0 USHF.R.U32.HI UR6, URZ, UR7, UR5 ;  /* 0x000000073f060299 */ /* 0x000fc80008011605 */
[----:B------:R-:W-:-:S04]  /*0f30*/  UIADD3 UR4, -UR6, URZ, URZ ;  /* 0x0000003f06047290 */ /* 0x000fc8000fffe13f */
[----:B------:R-:W-:Y:S01]  /*0f40*/  UIMAD UR36, UR36, UR4, UR40 ;  /* 0x00000004242472a4 */ /* 0x000fe2000f8e0228 */
[----:B-1----:R-:W-:Y:S11]  /*0f50*/  @!P0 BRA `(.L_x_8) ;  /* 0x0000000000688947 */ /* 0x002ff60003800000 */
[----:B------:R-:W-:-:S06]  /*0f60*/  UISETP.NE.AND UP0, UPT, UR49, 0x2, UPT ;  /* 0x000000023100788c */ /* 0x000fcc000bf05270 */
[----:B------:R-:W-:-:S13]  /*0f70*/  PLOP3.LUT P1, PT, PT, PT, UP0, 0x80, 0x0 ;  /* 0x000000000000781c */ /* 0x000fda0003f2f008 */
[----:B------:R-:W-:Y:S05]  /*0f80*/  @!P1 BRA `(.L_x_9) ;  /* 0x0000000000449947 */ /* 0x000fea0003800000 */
[----:B------:R-:W-:-:S06]  /*0f90*/  UISETP.NE.AND UP0, UPT, UR49, 0x3, UPT ;  /* 0x000000033100788c */ /* 0x000fcc000bf05270 */
[----:B------:R-:W-:-:S13]  /*0fa0*/  PLOP3.LUT P1, PT, PT, PT, UP0, 0x80, 0x0 ;  /* 0x000000000000781c */ /* 0x000fda0003f2f008 */
[----:B------:R-:W-:Y:S05]  /*0fb0*/  @!P1 BRA `(.L_x_10) ;  /* 0x0000000000249947 */ /* 0x000fea0003800000 */
[----:B------:R-:W-:-:S06]  /*0fc0*/  UISETP.NE.AND UP0, UPT, UR49, 0x4, UPT ;  /* 0x000000043100788c */ /* 0x000fcc000bf05270 */
[----:B------:R-:W-:-:S13]  /*0fd0*/  PLOP3.LUT P1, PT, PT, PT, UP0, 0x80, 0x0 ;  /* 0x000000000000781c */ /* 0x000fda0003f2f008 */
[----:B------:R-:W-:Y:S05]  /*0fe0*/  @P1 BRA `(.L_x_11) ;  /* 0x0000000000541947 */ /* 0x000fea0003800000 */
[----:B------:R-:W-:Y:S02]  /*0ff0*/  UIADD3 UR4, UR39, -0x1, URZ ;  /* 0xffffffff27047890 */ /* 0x000fe4000fffe03f */
[----:B------:R-:W-:Y:S02]  /*1000*/  ULOP3.LUT UR39, UR39, 0x1, URZ, 0xc, !UPT ;  /* 0x0000000127277892 */ /* 0x000fe4000f8e0c3f */
[----:B------:R-:W-:-:S04]  /*1010*/  ULOP3.LUT UR4, UR4, 0x2, URZ, 0xc0, !UPT ;  /* 0x0000000204047892 */ /* 0x000fc8000f8ec03f */
[----:B------:R-:W-:-:S04]  /*1020*/  USHF.R.U32.HI UR4, URZ, 0x1, UR4 ;  /* 0x000000013f047899 */ /* 0x000fc80008011604 */
[----:B------:R-:W-:Y:S01]  /*1030*/  ULOP3.LUT UR38, UR38, UR4, URZ, 0x3c, !UPT ;  /* 0x0000000426267292 */ /* 0x000fe2000f8e3c3f */
[----:B------:R-:W-:Y:S11]  /*1040*/  BRA `(.L_x_11) ;  /* 0x00000000003c7947 */ /* 0x000ff60003800000 */
.L_x_10:
[----:B------:R-:W-:Y:S02]  /*1050*/  ULOP3.LUT UP0, URZ, UR39, 0x2, URZ, 0xc0, !UPT ;  /* 0x00000002273f7892 */ /* 0x000fe4000f80c03f */
[----:B------:R-:W-:Y:S02]  /*1060*/  ULOP3.LUT UR39, UR39, 0x1, URZ, 0xc0, !UPT ;  /* 0x0000000127277892 */ /* 0x000fe4000f8ec03f */
[----:B------:R-:W-:-:S04]  /*1070*/  USEL UR4, URZ, 0x1, UP0 ;  /* 0x000000013f047887 */ /* 0x000fc80008000000 */
[----:B------:R-:W-:Y:S01]  /*1080*/  ULOP3.LUT UR38, UR38, UR4, URZ, 0x3c, !UPT ;  /* 0x0000000426267292 */ /* 0x000fe2000f8e3c3f */
[----:B------:R-:W-:Y:S11]  /*1090*/  BRA `(.L_x_11) ;  /* 0x0000000000287947 */ /* 0x000ff60003800000 */
.L_x_9:
[----:B------:R-:W-:Y:S02]  /*10a0*/  UIADD3 UR4, UR39, 0x1, URZ ;  /* 0x0000000127047890 */ /* 0x000fe4000fffe03f */
[----:B------:R-:W-:Y:S02]  /*10b0*/  ULOP3.LUT UR39, UR39, 0x1, URZ, 0xc, !UPT ;  /* 0x0000000127277892 */ /* 0x000fe4000f8e0c3f */
[----:B------:R-:W-:-:S04]  /*10c0*/  UISETP.GT.U32.AND UP0, UPT, UR4, 0x1, UPT ;  /* 0x000000010400788c */ /* 0x000fc8000bf04070 */
[----:B------:R-:W-:-:S04]  /*10d0*/  USEL UR4, URZ, 0x1, !UP0 ;  /* 0x000000013f047887 */ /* 0x000fc8000c000000 */
[----:B------:R-:W-:Y:S01]  /*10e0*/  ULOP3.LUT UR38, UR38, UR4, URZ, 0x3c, !UPT ;  /* 0x0000000426267292 */ /* 0x000fe2000f8e3c3f */
[----:B------:R-:W-:Y:S11]  /*10f0*/  BRA `(.L_x_11) ;  /* 0x0000000000107947 */ /* 0x000ff60003800000 */
.L_x_8:
[----:B------:R-:W-:Y:S02]  /*1100*/  UISETP.GT.U32.AND UP0, UPT, UR39, 0x1, UPT ;  /* 0x000000012700788c */ /* 0x000fe4000bf04070 */
[----:B------:R-:W-:Y:S02]  /*1110*/  ULOP3.LUT UR39, UR39, 0x1, URZ, 0xc0, !UPT ;  /* 0x0000000127277892 */ /* 0x000fe4000f8ec03f */
[----:B------:R-:W-:-:S04]  /*1120*/  USEL UR4, URZ, 0x1, !UP0 ;  /* 0x000000013f047887 */ /* 0x000fc8000c000000 */
[----:B------:R-:W-:-:S12]  /*1130*/  ULOP3.LUT UR38, UR38, UR4, URZ, 0x3c, !UPT ;  /* 0x0000000426267292 */ /* 0x000fd8000f8e3c3f */
.L_x_11:
[----:B------:R-:W-:Y:S05]  /*1140*/  @!P0 BRA `(.L_x_12) ;  /* 0x0000000000408947 */ /* 0x000fea0003800000 */
[----:B------:R-:W-:-:S06]  /*1150*/  UISETP.NE.AND UP0, UPT, UR49, 0x2, UPT ;  /* 0x000000023100788c */ /* 0x000fcc000bf05270 */
[----:B------:R-:W-:-:S13]  /*1160*/  PLOP3.LUT P0, PT, PT, PT, UP0, 0x80, 0x0 ;  /* 0x000000000000781c */ /* 0x000fda0003f0f008 */
[----:B------:R-:W-:Y:S05]  /*1170*/  @!P0 BRA `(.L_x_13) ;  /* 0x00000000002c8947 */ /* 0x000fea0003800000 */
[----:B------:R-:W-:-:S06]  /*1180*/  UISETP.NE.AND UP0, UPT, UR49, 0x3, UPT ;  /* 0x000000033100788c */ /* 0x000fcc000bf05270 */
[----:B------:R-:W-:-:S13]  /*1190*/  PLOP3.LUT P0, PT, PT, PT, UP0, 0x80, 0x0 ;  /* 0x000000000000781c */ /* 0x000fda0003f0f008 */
[----:B------:R-:W-:Y:S05]  /*11a0*/  @!P0 BRA `(.L_x_14) ;  /* 0x0000000000188947 */ /* 0x000fea0003800000 */
[----:B------:R-:W-:Y:S01]  /*11b0*/  UISETP.NE.AND UP0, UPT, UR49, 0x4, UPT ;  /* 0x000000043100788c */ /* 0x000fe2000bf05270 */
[----:B------:R-:W-:-:S05]  /*11c0*/  IMAD.MOV.U32 R18, RZ, RZ, R0 ;  /* 0x000000ffff127224 */ /* 0x000fca00078e0000 */
[----:B------:R-:W-:-:S13]  /*11d0*/  PLOP3.LUT P0, PT, PT, PT, UP0, 0x80, 0x0 ;  /* 0x000000000000781c */ /* 0x000fda0003f0f008 */
[----:B------:R-:W-:Y:S05]  /*11e0*/  @P0 BRA `(.L_x_15) ;  /* 0x00000000001c0947 */ /* 0x000fea0003800000 */
[----:B------:R-:W-:Y:S01]  /*11f0*/  LEA R18, R0, 0x3, 0x1 ;  /* 0x0000000300127811 */ /* 0x000fe200078e08ff */
[----:B------:R-:W-:Y:S06]  /*1200*/  BRA `(.L_x_15) ;  /* 0x0000000000147947 */ /* 0x000fec0003800000 */
.L_x_14:
[----:B------:R-:W-:Y:S01]  /*1210*/  LEA R18, R0, 0x2, 0x1 ;  /* 0x0000000200127811 */ /* 0x000fe200078e08ff */
[----:B------:R-:W-:Y:S06]  /*1220*/  BRA `(.L_x_15) ;  /* 0x00000000000c7947 */ /* 0x000fec0003800000 */
.L_x_13:
[----:B------:R-:W-:Y:S01]  /*1230*/  LEA R18, R0, 0x1, 0x1 ;  /* 0x0000000100127811 */ /* 0x000fe200078e08ff */
[----:B------:R-:W-:Y:S06]  /*1240*/  BRA `(.L_x_15) ;  /* 0x0000000000047947 */ /* 0x000fec0003800000 */
.L_x_12:
[----:B------:R-:W-:-:S07]  /*1250*/  SHF.L.U32 R18, R0, 0x1, RZ ;  /* 0x0000000100127819 */ /* 0x000fce00000006ff */
.L_x_15:
[----:B------:R-:W-:Y:S01]  /*1260*/  ULOP3.LUT UR6, UR47, 0x1, URZ, 0xfc, !UPT ;  /* 0x000000012f067892 */ /* 0x000fe2000f8efc3f */
[----:B------:R-:W-:Y:S01]  /*1270*/  LEA R0, R0, 0xff, 0x7 ;  /* 0x000000ff00007811 */ /* 0x000fe200078e38ff */
[----:B------:R-:W-:Y:S02]  /*1280*/  ULDC UR4, c[0x0][0x28c] ;  /* 0x0000a30000047ab9 */ /* 0x000fe40000000800 */
[----:B------:R-:W-:Y:S01]  /*1290*/  UIADD3 UR4, UR4, 0x7f, URZ ;  /* 0x0000007f04047890 */ /* 0x000fe2000fffe03f */
[----:B------:R-:W-:Y:S01]  /*12a0*/  SHF.R.S32.HI R3, RZ, 0x1f, R0 ;  /* 0x0000001fff037819 */ /* 0x000fe20000011400 */
[----:B------:R-:W-:Y:S02]  /*12b0*/  UISETP.NE.AND UP0, UPT, UR6, 0x3, UPT ;  /* 0x000000030600788c */ /* 0x000fe4000bf05270 */
[----:B------:R-:W-:Y:S01]  /*12c0*/  USHF.R.S32.HI UR5, URZ, 0x1f, UR4 ;  /* 0x0000001f3f057899 */ /* 0x000fe20008011404 */
[----:B------:R-:W-:-:S03]  /*12d0*/  LEA.HI R3, R3, R0, RZ, 0x7 ;  /* 0x0000000003037211 */ /* 0x000fc600078f38ff */
[----:B------:R-:W-:Y:S01]  /*12e0*/  PLOP3.LUT P0, PT, PT, PT, UP0, 0x80, 0x0 ;  /* 0x000000000000781c */ /* 0x000fe20003f0f008 */
[----:B------:R-:W-:Y:S01]  /*12f0*/  ULEA.HI UR5, UR5, UR4, URZ, 0x7 ;  /* 0x0000000405057291 */ /* 0x000fe2000f8f383f */
[----:B------:R-:W-:-:S03]  /*1300*/  SHF.R.S32.HI R3, RZ, 0x7, R3 ;  /* 0x00000007ff037819 */ /* 0x000fc60000011403 */
[----:B------:R-:W-:-:S06]  /*1310*/  USHF.R.S32.HI UR5, URZ, 0x7, UR5 ;  /* 0x000000073f057899 */ /* 0x000fcc0008011405 */
[----:B------:R-:W-:Y:S02]  /*1320*/  VIMNMX R7, R3, UR5, PT ;  /* 0x0000000503077c48 */ /* 0x000fe4000bfe0100 */
[----:B------:R-:W-:Y:S05]  /*1330*/  @!P0 BRA `(.L_x_16) ;  /* 0x0000000000048947 */ /* 0x000fea0003800000 */
[----:B------:R-:W-:Y:S01]  /*1340*/  BPT.TRAP 0x1 ;  /* 0x000000040000795c */ /* 0x000fe20000300000 */
.L_x_16:
[----:B------:R-:W-:Y:S01]  /*1350*/  ULEA UR4, UR39, UR45, 0x3 ;  /* 0x0000002d27047291 */ /* 0x000fe2000f8e183f */
[----:B------:R-:W-:Y:S01]  /*1360*/  IMAD.U32 R0, RZ, RZ, UR38 ;  /* 0x00000026ff007e24 */ /* 0x000fe2000f8e00ff */
[----:B------:R-:W-:-:S04]  /*1370*/  UISETP.NE.AND UP0, UPT, UR46, 0x3, UPT ;  /* 0x000000032e00788c */ /* 0x000fc8000bf05270 */
[----:B------:R-:W-:Y:S02]  /*1380*/  SHF.L.U32 R0, R0, 0x1f, RZ ;  /* 0x0000001f00007819 */ /* 0x000fe400000006ff */
[----:B------:R-:W-:Y:S02]  /*1390*/  PLOP3.LUT P0, PT, PT, PT, UP0, 0x80, 0x0 ;  /* 0x000000000000781c */ /* 0x000fe40003f0f008 */
[----:B------:R-:W1:Y:S02]  /*13a0*/  SYNCS.PHASECHK.TRANS64.TRYWAIT P1, [UR4+0x1c450], R0 ;  /* 0x01c45000ff0075a7 */ /* 0x000e640008020144 */
[----:B-1----:R-:W-:Y:S09]  /*13b0*/  @!P1 BRA `(.L_x_17) ;  /* 0x000000b800449947 */ /* 0x002ff20003800000 */
.L_x_122:
[----:B------:R-:W-:Y:S05]  /*13c0*/  @!P0 BRA `(.L_x_18) ;  /* 0x0000000000048947 */ /* 0x000fea0003800000 */
[----:B------:R-:W-:Y:S01]  /*13d0*/  BPT.TRAP 0x1 ;  /* 0x000000040000795c */ /* 0x000fe20000300000 */
.L_x_18:
[----:B------:R-:W-:Y:S01]  /*13e0*/  ULEA UR22, UR37, UR45, 0x3 ;  /* 0x0000002d25167291 */ /* 0x000fe2000f8e183f */
[----:B-1----:R-:W-:Y:S01]  /*13f0*/  SHF.L.U32 R0, R19, 0x1f, RZ ;  /* 0x0000001f13007819 */ /* 0x002fe200000006ff */
[----:B------:R-:W-:Y:S01]  /*1400*/  UIADD3 UR23, UR45, 0x1c490, URZ ;  /* 0x0001c4902d177890 */ /* 0x000fe2000fffe03f */
[----:B------:R-:W-:Y:S01]  /*1410*/  SHF.L.U32 R3, R22, 0x1f, RZ ;  /* 0x0000001f16037819 */ /* 0x000fe200000006ff */
[----:B------:R-:W-:Y:S02]  /*1420*/  ULEA UR4, UR49, 0xfffffff8, 0x3 ;  /* 0xfffffff831047891 */ /* 0x000fe4000f8e183f */
[----:B------:R-:W-:Y:S02]  /*1430*/  ULEA UR20, UR49, UR23, 0x3 ;  /* 0x0000001731147291 */ /* 0x000fe4000f8e183f */
[----:B------:R-:W-:Y:S01]  /*1440*/  ULOP3.LUT UR21, UR4, 0x8, URZ, 0xc, !UPT ;  /* 0x0000000804157892 */ /* 0x000fe2000f8e0c3f */
[----:B------:R-:W1:Y:S02]  /*1450*/  SYNCS.PHASECHK.TRANS64.TRYWAIT P1, [UR22+0x1c400], R0 ;  /* 0x01c40000ff0075a7 */ /* 0x000e640008020156 */
[----:B-1----:R-:W-:Y:S09]  /*1460*/  @!P1 BRA `(.L_x_19) ;  /* 0x000000b800309947 */ /* 0x002ff20003800000 */
.L_x_123:
[----:B------:R-:W2:Y:S02]  /*1470*/  SYNCS.PHASECHK.TRANS64.TRYWAIT P1, [UR20+-0x8], R3 ;  /* 0xfffff803ff0075a7 */ /* 0x000ea40008020154 */
[----:B--2---:R-:W-:Y:S05]  /*1480*/  @!P1 BRA `(.L_x_20) ;  /* 0x000000b800409947 */ /* 0x004fea0003800000 */
.L_x_124:
[----:B------:R-:W-:Y:S01]  /*1490*/  ULEA UR18, UR37, UR42, 0xa ;  /* 0x0000002a25127291 */ /* 0x000fe2000f8e503f */
[----:B------:R-:W-:Y:S01]  /*14a0*/  WARPGROUP.ARRIVE ;  /* 0x00000000000079c5 */ /* 0x000fe20000000000 */
[----:B------:R-:W-:Y:S01]  /*14b0*/  ULEA UR16, UR39, UR43, 0x9 ;  /* 0x0000002b27107291 */ /* 0x000fe2000f8e483f */
[----:B-1----:R-:W-:Y:S01]  /*14c0*/  IMAD R3, R18, 0x40, R23 ;  /* 0x0000004012037824 */ /* 0x002fe200078e0217 */
[----:B------:R-:W-:Y:S01]  /*14d0*/  UMOV UR19, 0x40000040 ;  /* 0x4000004000137882 */ /* 0x000fe20000000000 */
[----:B------:R-:W-:Y:S01]  /*14e0*/  UMOV UR17, 0x40000040 ;  /* 0x4000004000117882 */ /* 0x000fe20000000000 */
[----:B------:R-:W-:Y:S01]  /*14f0*/  UIADD3 UR6, UR18, 0x2, URZ ;  /* 0x0000000212067890 */ /* 0x000fe2000fffe03f */
[C---:B------:R-:W-:Y:S01]  /*1500*/  IADD3 R0, R120.reuse, 0x8, RZ ;  /* 0x0000000878007810 */ /* 0x040fe20007ffe0ff */
[----:B------:R-:W-:Y:S01]  /*1510*/  UIADD3 UR4, UR16, 0x2, URZ ;  /* 0x0000000210047890 */ /* 0x000fe2000fffe03f */
[C---:B------:R-:W-:Y:S01]  /*1520*/  IADD3 R5, R3.reuse, 0x8, RZ ;  /* 0x0000000803057810 */ /* 0x040fe20007ffe0ff */
[----:B------:R-:W-:Y:S01]  /*1530*/  UMOV UR7, 0x40000040 ;  /* 0x4000004000077882 */ /* 0x000fe20000000000 */
[----:B------:R-:W-:Y:S01]  /*1540*/  HGMMA.64x128x16.F32.BF16 R24, gdesc[UR16], RZ, !UPT, gsb0 ;  /* 0x01e00000101879f0 */ /* 0x000fe2000c0018ff */
[----:B------:R-:W-:Y:S01]  /*1550*/  UMOV UR5, 0x40000040 ;  /* 0x4000004000057882 */ /* 0x000fe20000000000 */
[----:B------:R-:W-:Y:S01]  /*1560*/  UIADD3 UR10, UR18, 0x4, URZ ;  /* 0x00000004120a7890 */ /* 0x000fe2000fffe03f */
[----:B------:R-:W-:Y:S01]  /*1570*/  ISETP.GE.AND P3, PT, R3, R0, PT ;  /* 0x000000000300720c */ /* 0x000fe20003f66270 */
[----:B------:R-:W-:Y:S01]  /*1580*/  UIADD3 UR8, UR16, 0x4, URZ ;  /* 0x0000000410087890 */ /* 0x000fe2000fffe03f */
[C---:B------:R-:W-:Y:S01]  /*1590*/  VIADD R0, R120.reuse, 0x10 ;  /* 0x0000001078007836 */ /* 0x040fe20000000000 */
[----:B------:R-:W-:Y:S01]  /*15a0*/  UMOV UR11, 0x40000040 ;  /* 0x40000040000b7882 */ /* 0x000fe20000000000 */
[----:B------:R-:W-:Y:S01]  /*15b0*/  UMOV UR9, 0x40000040 ;  /* 0x4000004000097882 */ /* 0x000fe20000000000 */
[----:B------:R-:W-:Y:S01]  /*15c0*/  UIADD3 UR14, UR18, 0x6, URZ ;  /* 0x00000006120e7890 */ /* 0x000fe2000fffe03f */
[----:B------:R-:W-:Y:S01]  /*15d0*/  ISETP.GE.AND P1, PT, R5, R120, PT ;  /* 0x000000780500720c */ /* 0x000fe20003f26270 */
[----:B------:R-:W-:Y:S01]  /*15e0*/  UIADD3 UR12, UR16, 0x6, URZ ;  /* 0x00000006100c7890 */ /* 0x000fe2000fffe03f */
[----:B------:R-:W-:Y:S01]  /*15f0*/  ISETP.GE.AND P6, PT, R3, R0, PT ;  /* 0x000000000300720c */ /* 0x000fe20003fc6270 */
[----:B------:R-:W-:Y:S01]  /*1600*/  UMOV UR15, 0x40000040 ;  /* 0x40000040000f7882 */ /* 0x000fe20000000000 */
[----:B------:R-:W-:Y:S01]  /*1610*/  UMOV UR13, 0x40000040 ;  /* 0x40000040000d7882 */ /* 0x000fe20000000000 */
[C---:B------:R-:W-:Y:S01]  /*1620*/  VIADD R0, R120.reuse, 0x18 ;  /* 0x0000001878007836 */ /* 0x040fe20000000000 */
[----:B------:R-:W-:Y:S01]  /*1630*/  ISETP.GT.AND P2, PT, R5, R120, PT ;  /* 0x000000780500720c */ /* 0x000fe20003f44270 */
[C---:B------:R-:W-:Y:S01]  /*1640*/  VIADD R4, R120.reuse, 0x9 ;  /* 0x0000000978047836 */ /* 0x040fe20000000000 */
[----:B------:R-:W-:Y:S01]  /*1650*/  P2R R10, PR, RZ, 0x1 ;  /* 0x00000001ff0a7803 */ /* 0x000fe20000000000 */
[----:B------:R-:W-:-:S03]  /*1660*/  VIADD R6, R120, 0x11 ;  /* 0x0000001178067836 */ /* 0x000fc60000000000 */
[C---:B------:R-:W-:Y:S02]  /*1670*/  ISETP.GE.AND P4, PT, R3.reuse, R4, PT ;  /* 0x000000040300720c */ /* 0x040fe40003f86270 */
[----:B------:R-:W-:Y:S02]  /*1680*/  IADD3 R4, R120, 0x19, RZ ;  /* 0x0000001978047810 */ /* 0x000fe40007ffe0ff */
[----:B------:R-:W-:Y:S01]  /*1690*/  ISETP.GE.AND P5, PT, R3, R6, PT ;  /* 0x000000060300720c */ /* 0x000fe20003fa6270 */
[----:B------:R-:W-:Y:S02]  /*16a0*/  WARPGROUP.DEPBAR.LE gsb0, 0x0 ;  /* 0x00008000000079c5 */ /* 0x000fe40000010000 */
[----:B------:R-:W-:-:S06]  /*16b0*/  WARPGROUP.ARRIVE ;  /* 0x00000000000079c5 */ /* 0x000fcc0000000000 */
[----:B------:R-:W-:Y:S01]  /*16c0*/  HGMMA.64x128x16.F32.BF16 R24, gdesc[UR4], R24, gsb0 ;  /* 0x01e00000041879f0 */ /* 0x000fe20008001818 */
[----:B------:R-:W-:Y:S02]  /*16d0*/  ULDC UR6, c[0x0][0x604] ;  /* 0x0001810000067ab9 */ /* 0x000fe40000000800 */
[----:B------:R-:W-:Y:S02]  /*16e0*/  WARPGROUP.DEPBAR.LE gsb0, 0x0 ;  /* 0x00008000000079c5 */ /* 0x000fe40000010000 */
[----:B------:R-:W-:-:S07]  /*16f0*/  WARPGROUP.ARRIVE ;  /* 0x00000000000079c5 */ /* 0x000fce0000000000 */
[----:B------:R-:W-:Y:S03]  /*1700*/  HGMMA.64x128x16.F32.BF16 R24, gdesc[UR8], R24, gsb0 ;  /* 0x01e00000081879f0 */ /* 0x000fe60008001818 */
[----:B------:R-:W-:Y:S02]  /*1710*/  WARPGROUP.DEPBAR.LE gsb0, 0x0 ;  /* 0x00008000000079c5 */ /* 0x000fe40000010000 */
[----:B------:R-:W-:-:S07]  /*1720*/  WARPGROUP.ARRIVE ;  /* 0x00000000000079c5 */ /* 0x000fce0000000000 */
[----:B------:R-:W-:Y:S03]  /*1730*/  HGMMA.64x128x16.F32.BF16 R24, gdesc[UR12], R24, gsb0 ;  /* 0x01e000000c1879f0 */ /* 0x000fe60008001818 */
[----:B------:R-:W-:Y:S02]  /*1740*/  WARPGROUP.DEPBAR.LE gsb0, 0x0 ;  /* 0x00008000000079c5 */ /* 0x000fe40000010000 */
[----:B------:R-:W-:Y:S02]  /*1750*/  FSEL R26, R26, -INF , P1 ;  /* 0xff8000001a1a7808 */ /* 0x000fe40000800000 */
[----:B------:R-:W-:Y:S02]  /*1760*/  ISETP.GE.AND P1, PT, R3, R120, PT ;  /* 0x000000780300720c */ /* 0x000fe40003f26270 */
[----:B------:R-:W-:Y:S02]  /*1770*/  FSEL R27, R27, -INF , P2 ;  /* 0xff8000001b1b7808 */ /* 0x000fe40001000000 */
[----:B------:R-:W-:-:S02]  /*1780*/  FSEL R24, R24, -INF , P1 ;  /* 0xff80000018187808 */ /* 0x000fc40000800000 */
[----:B------:R-:W-:Y:S02]  /*1790*/  FSEL R30, R30, -INF , P1 ;  /* 0xff8000001e1e7808 */ /* 0x000fe40000800000 */
[C---:B------:R-:W-:Y:S01]  /*17a0*/  ISETP.GE.AND P1, PT, R3.reuse, R0, PT ;  /* 0x000000000300720c */ /* 0x040fe20003f26270 */
[----:B------:R-:W-:Y:S01]  /*17b0*/  VIADD R0, R120, 0x20 ;  /* 0x0000002078007836 */ /* 0x000fe20000000000 */
[C---:B------:R-:W-:Y:S02]  /*17c0*/  ISETP.GT.AND P2, PT, R3.reuse, R120, PT ;  /* 0x000000780300720c */ /* 0x040fe40003f44270 */
[----:B------:R-:W-:Y:S02]  /*17d0*/  FSEL R28, R28, -INF , P3 ;  /* 0xff8000001c1c7808 */ /* 0x000fe40001800000 */
[----:B------:R-:W-:Y:S02]  /*17e0*/  FSEL R34, R34, -INF , P3 ;  /* 0xff80000022227808 */ /* 0x000fe40001800000 */
[----:B------:R-:W-:-:S02]  /*17f0*/  ISETP.GE.AND P3, PT, R3, R0, PT ;  /* 0x000000000300720c */ /* 0x000fc40003f66270 */
[C---:B------:R-:W-:Y:S02]  /*1800*/  IADD3 R0, R120.reuse, 0x28, RZ ;  /* 0x0000002878007810 */ /* 0x040fe40007ffe0ff */
[----:B------:R-:W-:Y:S02]  /*1810*/  FSEL R25, R25, -INF , P2 ;  /* 0xff80000019197808 */ /* 0x000fe40001000000 */
[----:B------:R-:W-:Y:S02]  /*1820*/  FSEL R31, R31, -INF , P2 ;  /* 0xff8000001f1f7808 */ /* 0x000fe40001000000 */
[----:B------:R-:W-:Y:S01]  /*1830*/  ISETP.GE.AND P2, PT, R3, R4, PT ;  /* 0x000000040300720c */ /* 0x000fe20003f46270 */
[----:B------:R-:W-:Y:S01]  /*1840*/  VIADD R4, R120, 0x21 ;  /* 0x0000002178047836 */ /* 0x000fe20000000000 */
[----:B------:R-:W-:Y:S02]  /*1850*/  FSEL R32, R32, -INF , P6 ;  /* 0xff80000020207808 */ /* 0x000fe40003000000 */
[----:B------:R-:W-:-:S02]  /*1860*/  FSEL R38, R38, -INF , P6 ;  /* 0xff80000026267808 */ /* 0x000fc40003000000 */
[----:B------:R-:W-:Y:S01]  /*1870*/  ISETP.GE.AND P6, PT, R3, R0, PT ;  /* 0x000000000300720c */ /* 0x000fe20003fc6270 */
[C---:B------:R-:W-:Y:S01]  /*1880*/  VIADD R0, R120.reuse, 0x30 ;  /* 0x0000003078007836 */ /* 0x040fe20000000000 */
[----:B------:R-:W-:Y:S02]  /*1890*/  FSEL R29, R29, -INF , P4 ;  /* 0xff8000001d1d7808 */ /* 0x000fe40002000000 */
[----:B------:R-:W-:Y:S02]  /*18a0*/  FSEL R35, R35, -INF , P4 ;  /* 0xff80000023237808 */ /* 0x000fe40002000000 */
[----:B------:R-:W-:Y:S01]  /*18b0*/  ISETP.GE.AND P4, PT, R3, R4, PT ;  /* 0x000000040300720c */ /* 0x000fe20003f86270 */
[----:B------:R-:W-:Y:S01]  /*18c0*/  VIADD R4, R120, 0x29 ;  /* 0x0000002978047836 */ /* 0x000fe20000000000 */
[----:B------:R-:W-:Y:S02]  /*18d0*/  FSEL R36, R36, -INF , P1 ;  /* 0xff80000024247808 */ /* 0x000fe40000800000 */
[----:B------:R-:W-:-:S02]  /*18e0*/  FSEL R42, R42, -INF , P1 ;  /* 0xff8000002a2a7808 */ /* 0x000fc40000800000 */
[----:B------:R-:W-:Y:S02]  /*18f0*/  ISETP.GE.AND P1, PT, R3, R0, PT ;  /* 0x000000000300720c */ /* 0x000fe40003f26270 */
[----:B------:R-:W-:Y:S02]  /*1900*/  IADD3 R0, R120, 0x31, RZ ;  /* 0x0000003178007810 */ /* 0x000fe40007ffe0ff */
[----:B------:R-:W-:Y:S02]  /*1910*/  FMNMX R5, R24, R25, !PT ;  /* 0x0000001918057209 */ /* 0x000fe40007800000 */
[----:B------:R-:W-:Y:S02]  /*1920*/  FSEL R33, R33, -INF , P5 ;  /* 0xff80000021217808 */ /* 0x000fe40002800000 */
[----:B------:R-:W-:Y:S02]  /*1930*/  FSEL R39, R39, -INF , P5 ;  /* 0xff80000027277808 */ /* 0x000fe40002800000 */
[----:B------:R-:W-:-:S02]  /*1940*/  FSEL R37, R37, -INF , P2 ;  /* 0xff80000025257808 */ /* 0x000fc40001000000 */
[----:B------:R-:W-:Y:S02]  /*1950*/  FSEL R43, R43, -INF , P2 ;  /* 0xff8000002b2b7808 */ /* 0x000fe40001000000 */
[C---:B------:R-:W-:Y:S02]  /*1960*/  ISETP.GE.AND P5, PT, R3.reuse, R4, PT ;  /* 0x000000040300720c */ /* 0x040fe40003fa6270 */
[----:B------:R-:W-:Y:S01]  /*1970*/  ISETP.GE.AND P2, PT, R3, R0, PT ;  /* 0x000000000300720c */ /* 0x000fe20003f46270 */
[----:B------:R-:W-:Y:S01]  /*1980*/  VIADD R0, R120, 0x38 ;  /* 0x0000003878007836 */ /* 0x000fe20000000000 */
[----:B------:R-:W-:Y:S02]  /*1990*/  FMNMX R4, R28, R5, !PT ;  /* 0x000000051c047209 */ /* 0x000fe40007800000 */
[----:B------:R-:W-:Y:S02]  /*19a0*/  FSEL R40, R40, -INF , P3 ;  /* 0xff80000028287808 */ /* 0x000fe40001800000 */
[----:B------:R-:W-:-:S02]  /*19b0*/  FMNMX R5, R29, R4, !PT ;  /* 0x000000041d057209 */ /* 0x000fc40007800000 */
[----:B------:R-:W-:Y:S02]  /*19c0*/  FSEL R46, R46, -INF , P3 ;  /* 0xff8000002e2e7808 */ /* 0x000fe40001800000 */
[----:B------:R-:W-:Y:S01]  /*19d0*/  ISETP.GE.AND P3, PT, R3, R0, PT ;  /* 0x000000000300720c */ /* 0x000fe20003f66270 */
[----:B------:R-:W-:Y:S01]  /*19e0*/  VIADD R0, R120, 0x39 ;  /* 0x0000003978007836 */ /* 0x000fe20000000000 */
[----:B------:R-:W-:Y:S02]  /*19f0*/  FMNMX R4, R32, R5, !PT ;  /* 0x0000000520047209 */ /* 0x000fe40007800000 */
[----:B------:R-:W-:Y:S02]  /*1a00*/  FSEL R41, R41, -INF , P4 ;  /* 0xff80000029297808 */ /* 0x000fe40002000000 */
[----:B------:R-:W-:Y:S02]  /*1a10*/  FSEL R47, R47, -INF , P4 ;  /* 0xff8000002f2f7808 */ /* 0x000fe40002000000 */
[----:B------:R-:W-:-:S02]  /*1a20*/  ISETP.GE.AND P4, PT, R3, R0, PT ;  /* 0x000000000300720c */ /* 0x000fc40003f86270 */
[----:B------:R-:W-:Y:S02]  /*1a30*/  FMNMX R5, R33, R4, !PT ;  /* 0x0000000421057209 */ /* 0x000fe40007800000 */
[----:B------:R-:W-:Y:S02]  /*1a40*/  IADD3 R0, R120, 0x40, RZ ;  /* 0x0000004078007810 */ /* 0x000fe40007ffe0ff */
[----:B------:R-:W-:Y:S02]  /*1a50*/  FSEL R44, R44, -INF , P6 ;  /* 0xff8000002c2c7808 */ /* 0x000fe40003000000 */
[----:B------:R-:W-:Y:S02]  /*1a60*/  FSEL R50, R50, -INF , P6 ;  /* 0xff80000032327808 */ /* 0x000fe40003000000 */
[----:B------:R-:W-:Y:S02]  /*1a70*/  FMNMX R4, R36, R5, !PT ;  /* 0x0000000524047209 */ /* 0x000fe40007800000 */
[----:B------:R-:W-:Y:S01]  /*1a80*/  ISETP.GE.AND P6, PT, R3, R0, PT ;  /* 0x000000000300720c */ /* 0x000fe20003fc6270 */
[----:B------:R-:W-:Y:S01]  /*1a90*/  VIADD R0, R120, 0x41 ;  /* 0x0000004178007836 */ /* 0x000fe20000000000 */
[----:B------:R-:W-:-:S02]  /*1aa0*/  FMNMX R5, R37, R4, !PT ;  /* 0x0000000425057209 */ /* 0x000fc40007800000 */
[----:B------:R-:W-:Y:S02]  /*1ab0*/  FSEL R45, R45, -INF , P5 ;  /* 0xff8000002d2d7808 */ /* 0x000fe40002800000 */
[----:B------:R-:W-:Y:S02]  /*1ac0*/  FSEL R51, R51, -INF , P5 ;  /* 0xff80000033337808 */ /* 0x000fe40002800000 */
[----:B------:R-:W-:Y:S01]  /*1ad0*/  ISETP.GE.AND P5, PT, R3, R0, PT ;  /* 0x000000000300720c */ /* 0x000fe20003fa6270 */
[----:B------:R-:W-:Y:S01]  /*1ae0*/  VIADD R0, R120, 0x48 ;  /* 0x0000004878007836 */ /* 0x000fe20000000000 */
[----:B------:R-:W-:Y:S02]  /*1af0*/  FMNMX R4, R40, R5, !PT ;  /* 0x0000000528047209 */ /* 0x000fe40007800000 */
[----:B------:R-:W-:Y:S02]  /*1b00*/  FSEL R48, R48, -INF , P1 ;  /* 0xff80000030307808 */ /* 0x000fe40000800000 */
[----:B------:R-:W-:-:S02]  /*1b10*/  FSEL R54, R54, -INF , P1 ;  /* 0xff80000036367808 */ /* 0x000fc40000800000 */
[----:B------:R-:W-:Y:S02]  /*1b20*/  FMNMX R5, R41, R4, !PT ;  /* 0x0000000429057209 */ /* 0x000fe40007800000 */
[----:B------:R-:W-:Y:S02]  /*1b30*/  ISETP.GE.AND P1, PT, R3, R0, PT ;  /* 0x000000000300720c */ /* 0x000fe40003f26270 */
[----:B------:R-:W-:Y:S02]  /*1b40*/  IADD3 R0, R120, 0x49, RZ ;  /* 0x0000004978007810 */ /* 0x000fe40007ffe0ff */
[----:B------:R-:W-:Y:S02]  /*1b50*/  FSEL R49, R49, -INF , P2 ;  /* 0xff80000031317808 */ /* 0x000fe40001000000 */
[----:B------:R-:W-:Y:S02]  /*1b60*/  FMNMX R4, R44, R5, !PT ;  /* 0x000000052c047209 */ /* 0x000fe40007800000 */
[----:B------:R-:W-:-:S02]  /*1b70*/  FSEL R55, R55, -INF , P2 ;  /* 0xff80000037377808 */ /* 0x000fc40001000000 */
[----:B------:R-:W-:Y:S01]  /*1b80*/  ISETP.GE.AND P2, PT, R3, R0, PT ;  /* 0x000000000300720c */ /* 0x000fe20003f46270 */
[----:B------:R-:W-:Y:S01]  /*1b90*/  VIADD R0, R120, 0x50 ;  /* 0x0000005078007836 */ /* 0x000fe20000000000 */
[----:B------:R-:W-:Y:S02]  /*1ba0*/  FMNMX R5, R45, R4, !PT ;  /* 0x000000042d057209 */ /* 0x000fe40007800000 */
[----:B------:R-:W-:Y:S02]  /*1bb0*/  FSEL R52, R52, -INF , P3 ;  /* 0xff80000034347808 */ /* 0x000fe40001800000 */
[----:B------:R-:W-:Y:S02]  /*1bc0*/  FSEL R58, R58, -INF , P3 ;  /* 0xff8000003a3a7808 */ /* 0x000fe40001800000 */
[----:B------:R-:W-:Y:S01]  /*1bd0*/  ISETP.GE.AND P3, PT, R3, R0, PT ;  /* 0x000000000300720c */ /* 0x000fe20003f66270 */
[----:B------:R-:W-:Y:S01]  /*1be0*/  VIADD R0, R120, 0x51 ;  /* 0x0000005178007836 */ /* 0x000fe20000000000 */
[----:B------:R-:W-:-:S02]  /*1bf0*/  FMNMX R4, R48, R5, !PT ;  /* 0x0000000530047209 */ /* 0x000fc40007800000 */
[----:B------:R-:W-:Y:S02]  /*1c00*/  FSEL R53, R53, -INF , P4 ;  /* 0xff80000035357808 */ /* 0x000fe40002000000 */
[----:B------:R-:W-:Y:S02]  /*1c10*/  FSEL R59, R59, -INF , P4 ;  /* 0xff8000003b3b7808 */ /* 0x000fe40002000000 */
[----:B------:R-:W-:Y:S02]  /*1c20*/  FMNMX R5, R49, R4, !PT ;  /* 0x0000000431057209 */ /* 0x000fe40007800000 */
[----:B------:R-:W-:Y:S02]  /*1c30*/  ISETP.GE.AND P4, PT, R3, R0, PT ;  /* 0x000000000300720c */ /* 0x000fe40003f86270 */
[----:B------:R-:W-:Y:S02]  /*1c40*/  IADD3 R0, R120, 0x58, RZ ;  /* 0x0000005878007810 */ /* 0x000fe40007ffe0ff */
[----:B------:R-:W-:-:S02]  /*1c50*/  FMNMX R4, R52, R5, !PT ;  /* 0x0000000534047209 */ /* 0x000fc40007800000 */
[----:B------:R-:W-:Y:S02]  /*1c60*/  FSEL R56, R56, -INF , P6 ;  /* 0xff80000038387808 */ /* 0x000fe40003000000 */
[----:B------:R-:W-:Y:S02]  /*1c70*/  FSEL R62, R62, -INF , P6 ;  /* 0xff8000003e3e7808 */ /* 0x000fe40003000000 */
[----:B------:R-:W-:Y:S01]  /*1c80*/  ISETP.GE.AND P6, PT, R3, R0, PT ;  /* 0x000000000300720c */ /* 0x000fe20003fc6270 */
[C---:B------:R-:W-:Y:S01]  /*1c90*/  VIADD R0, R120.reuse, 0x59 ;  /* 0x0000005978007836 */ /* 0x040fe20000000000 */
[----:B------:R-:W-:Y:S02]  /*1ca0*/  FMNMX R5, R53, R4, !PT ;  /* 0x0000000435057209 */ /* 0x000fe40007800000 */
[----:B------:R-:W-:Y:S02]  /*1cb0*/  FSEL R57, R57, -INF , P5 ;  /* 0xff80000039397808 */ /* 0x000fe40002800000 */
[----:B------:R-:W-:Y:S01]  /*1cc0*/  ISETP.GE.AND P0, PT, R3, R0, PT ;  /* 0x000000000300720c */ /* 0x000fe20003f06270 */
[----:B------:R-:W-:Y:S01]  /*1cd0*/  VIADD R0, R120, 0x60 ;  /* 0x0000006078007836 */ /* 0x000fe20000000000 */
[----:B------:R-:W-:-:S02]  /*1ce0*/  FMNMX R4, R56, R5, !PT ;  /* 0x0000000538047209 */ /* 0x000fc40007800000 */
[----:B------:R-:W-:Y:S02]  /*1cf0*/  FSEL R60, R60, -INF , P1 ;  /* 0xff8000003c3c7808 */ /* 0x000fe40000800000 */
[----:B------:R-:W-:Y:S02]  /*1d00*/  FMNMX R5, R57, R4, !PT ;  /* 0x0000000439057209 */ /* 0x000fe40007800000 */
[----:B------:R-:W-:Y:S02]  /*1d10*/  FSEL R66, R66, -INF , P1 ;  /* 0xff80000042427808 */ /* 0x000fe40000800000 */
[----:B------:R-:W-:Y:S02]  /*1d20*/  ISETP.GE.AND P1, PT, R3, R0, PT ;  /* 0x000000000300720c */ /* 0x000fe40003f26270 */
[----:B------:R-:W-:Y:S02]  /*1d30*/  IADD3 R0, R120, 0x61, RZ ;  /* 0x0000006178007810 */ /* 0x000fe40007ffe0ff */
[----:B------:R-:W-:-:S02]  /*1d40*/  FSEL R61, R61, -INF , P2 ;  /* 0xff8000003d3d7808 */ /* 0x000fc40001000000 */
[----:B------:R-:W-:Y:S02]  /*1d50*/  FMNMX R4, R60, R5, !PT ;  /* 0x000000053c047209 */ /* 0x000fe40007800000 */
[----:B------:R-:W-:Y:S02]  /*1d60*/  FSEL R67, R67, -INF , P2 ;  /* 0xff80000043437808 */ /* 0x000fe40001000000 */
[----:B------:R-:W-:Y:S01]  /*1d70*/  ISETP.GE.AND P2, PT, R3, R0, PT ;  /* 0x000000000300720c */ /* 0x000fe20003f46270 */
[----:B------:R-:W-:Y:S01]  /*1d80*/  VIADD R0, R120, 0x68 ;  /* 0x0000006878007836 */ /* 0x000fe20000000000 */
[----:B------:R-:W-:Y:S02]  /*1d90*/  FSEL R64, R64, -INF , P3 ;  /* 0xff80000040407808 */ /* 0x000fe40001800000 */
[----:B------:R-:W-:Y:S02]  /*1da0*/  FMNMX R5, R61, R4, !PT ;  /* 0x000000043d057209 */ /* 0x000fe40007800000 */
[----:B------:R-:W-:-:S02]  /*1db0*/  FSEL R70, R70, -INF , P3 ;  /* 0xff80000046467808 */ /* 0x000fc40001800000 */
[----:B------:R-:W-:Y:S02]  /*1dc0*/  FSEL R65, R65, -INF , P4 ;  /* 0xff80000041417808 */ /* 0x000fe40002000000 */
[----:B------:R-:W-:Y:S02]  /*1dd0*/  FMNMX R4, R64, R5, !PT ;  /* 0x0000000540047209 */ /* 0x000fe40007800000 */
[----:B------:R-:W-:Y:S01]  /*1de0*/  ISETP.GE.AND P3, PT, R3, R0, PT ;  /* 0x000000000300720c */ /* 0x000fe20003f66270 */
[----:B------:R-:W-:Y:S01]  /*1df0*/  VIADD R0, R120, 0x78 ;  /* 0x0000007878007836 */ /* 0x000fe20000000000 */
[----:B------:R-:W-:Y:S02]  /*1e00*/  FSEL R68, R68, -INF , P6 ;  /* 0xff80000044447808 */ /* 0x000fe40003000000 */
[----:B------:R-:W-:Y:S02]  /*1e10*/  FMNMX R5, R65, R4, !PT ;  /* 0x0000000441057209 */ /* 0x000fe40007800000 */
[----:B------:R-:W-:-:S02]  /*1e20*/  FSEL R71, R71, -INF , P4 ;  /* 0xff80000047477808 */ /* 0x000fc40002000000 */
[----:B------:R-:W-:Y:S02]  /*1e30*/  ISETP.GE.AND P4, PT, R3, R0, PT ;  /* 0x000000000300720c */ /* 0x000fe40003f86270 */
[----:B------:R-:W-:Y:S02]  /*1e40*/  FSEL R69, R69, -INF , P0 ;  /* 0xff80000045457808 */ /* 0x000fe40000000000 */
[----:B------:R-:W-:Y:S02]  /*1e50*/  FMNMX R4, R68, R5, !PT ;  /* 0x0000000544047209 */ /* 0x000fe40007800000 */
[----:B------:R-:W-:Y:S02]  /*1e60*/  IADD3 R0, R120, 0x79, RZ ;  /* 0x0000007978007810 */ /* 0x000fe40007ffe0ff */
[----:B------:R-:W-:Y:S02]  /*1e70*/  FSEL R84, R84, -INF , P4 ;  /* 0xff80000054547808 */ /* 0x000fe40002000000 */
[----:B------:R-:W-:-:S02]  /*1e80*/  FSEL R72, R72, -INF , P1 ;  /* 0xff80000048487808 */ /* 0x000fc40000800000 */
[----:B------:R-:W-:Y:S02]  /*1e90*/  FMNMX R5, R69, R4, !PT ;  /* 0x0000000445057209 */ /* 0x000fe40007800000 */
[----:B------:R-:W-:Y:S01]  /*1ea0*/  ISETP.GE.AND P4, PT, R3, R0, PT ;  /* 0x000000000300720c */ /* 0x000fe20003f86270 */
[----:B------:R-:W-:Y:S01]  /*1eb0*/  VIADD R0, R120, 0x69 ;  /* 0x0000006978007836 */ /* 0x000fe20000000000 */
[----:B------:R-:W-:Y:S02]  /*1ec0*/  FSEL R73, R73, -INF , P2 ;  /* 0xff80000049497808 */ /* 0x000fe40001000000 */
[----:B------:R-:W-:Y:S02]  /*1ed0*/  FMNMX R4, R72, R5, !PT ;  /* 0x0000000548047209 */ /* 0x000fe40007800000 */
[----:B------:R-:W-:Y:S02]  /*1ee0*/  FSEL R85, R85, -INF , P4 ;  /* 0xff80000055557808 */ /* 0x000fe40002000000 */
[----:B------:R-:W-:Y:S01]  /*1ef0*/  ISETP.GE.AND P4, PT, R3, R0, PT ;  /* 0x000000000300720c */ /* 0x000fe20003f86270 */
[----:B------:R-:W-:Y:S01]  /*1f00*/  VIADD R0, R120, 0x70 ;  /* 0x0000007078007836 */ /* 0x000fe20000000000 */
[----:B------:R-:W-:-:S02]  /*1f10*/  P2R R6, PR, RZ, 0x40 ;  /* 0x00000040ff067803 */ /* 0x000fc40000000000 */
[----:B------:R-:W-:Y:S02]  /*1f20*/  FSEL R76, R76, -INF , P3 ;  /* 0xff8000004c4c7808 */ /* 0x000fe40001800000 */
[----:B------:R-:W-:Y:S02]  /*1f30*/  FMNMX R5, R73, R4, !PT ;  /* 0x0000000449057209 */ /* 0x000fe40007800000 */
[----:B------:R-:W-:Y:S02]  /*1f40*/  P2R R9, PR, RZ, 0x1 ;  /* 0x00000001ff097803 */ /* 0x000fe40000000000 */
[----:B------:R-:W-:Y:S02]  /*1f50*/  FSEL R63, R63, -INF , P5 ;  /* 0xff8000003f3f7808 */ /* 0x000fe40002800000 */
[----:B------:R-:W-:Y:S02]  /*1f60*/  ISETP.NE.AND P0, PT, R6, RZ, PT ;  /* 0x000000ff0600720c */ /* 0x000fe40003f05270 */
[----:B------:R-:W-:-:S02]  /*1f70*/  IADD3 R4, R120, 0x71, RZ ;  /* 0x0000007178047810 */ /* 0x000fc40007ffe0ff */
[----:B------:R-:W-:Y:S02]  /*1f80*/  FSEL R77, R77, -INF , P4 ;  /* 0xff8000004d4d7808 */ /* 0x000fe40002000000 */
[----:B------:R-:W-:Y:S02]  /*1f90*/  FMNMX R6, R76, R5, !PT ;  /* 0x000000054c067209 */ /* 0x000fe40007800000 */
[----:B------:R-:W-:Y:S02]  /*1fa0*/  ISETP.GE.AND P5, PT, R3, R0, PT ;  /* 0x000000000300720c */ /* 0x000fe40003fa6270 */
[----:B------:R-:W-:Y:S02]  /*1fb0*/  FMNMX R5, R77, R6, !PT ;  /* 0x000000064d057209 */ /* 0x000fe40007800000 */
[----:B------:R-:W-:Y:S02]  /*1fc0*/  FSEL R80, R80, -INF , P5 ;  /* 0xff80000050507808 */ /* 0x000fe40002800000 */
[----:B------:R-:W-:-:S02]  /*1fd0*/  ISETP.GE.AND P6, PT, R3, R4, PT ;  /* 0x000000040300720c */ /* 0x000fc40003fc6270 */
[----:B------:R-:W-:Y:S02]  /*1fe0*/  FMNMX R0, R80, R5, !PT ;  /* 0x0000000550007209 */ /* 0x000fe40007800000 */
[----:B------:R-:W-:Y:S02]  /*1ff0*/  FSEL R81, R81, -INF , P6 ;  /* 0xff80000051517808 */ /* 0x000fe40003000000 */
[----:B------:R-:W-:Y:S02]  /*2000*/  P2R R8, PR, RZ, 0x1 ;  /* 0x00000001ff087803 */ /* 0x000fe40000000000 */
[----:B------:R-:W-:Y:S02]  /*2010*/  FMNMX R3, R81, R0, !PT ;  /* 0x0000000051037209 */ /* 0x000fe40007800000 */
[----:B------:R-:W-:Y:S02]  /*2020*/  FSEL R78, R78, -INF , P1 ;  /* 0xff8000004e4e7808 */ /* 0x000fe40000800000 */
[----:B------:R-:W-:-:S02]  /*2030*/  FMNMX R0, R84, R3, !PT ;  /* 0x0000000354007209 */ /* 0x000fc40007800000 */
[----:B------:R-:W-:Y:S02]  /*2040*/  FSEL R82, R82, -INF , P3 ;  /* 0xff80000052527808 */ /* 0x000fe40001800000 */
[----:B------:R-:W-:Y:S02]  /*2050*/  FMNMX R0, R85, R0, !PT ;  /* 0x0000000055007209 */ /* 0x000fe40007800000 */
[----:B------:R-:W-:Y:S02]  /*2060*/  FSEL R83, R83, -INF , P4 ;  /* 0xff80000053537808 */ /* 0x000fe40002000000 */
[----:B------:R-:W-:Y:S01]  /*2070*/  FSEL R87, R87, -INF , P6 ;  /* 0xff80000057577808 */ /* 0x000fe20003000000 */
[----:B------:R-:W1:Y:S01]  /*2080*/  SHFL.BFLY PT, R3, R0, 0x1, 0x1f ;  /* 0x0c201f0000037f89 */ /* 0x000e6200000e0000 */
[----:B------:R-:W-:Y:S02]  /*2090*/  FSEL R79, R79, -INF , P2 ;  /* 0xff8000004f4f7808 */ /* 0x000fe40001000000 */
[----:B------:R-:W-:-:S02]  /*20a0*/  FSEL R86, R86, -INF , P5 ;  /* 0xff80000056567808 */ /* 0x000fc40002800000 */
[----:B-1----:R-:W-:-:S05]  /*20b0*/  FMNMX R3, R0, R3, !PT ;  /* 0x0000000300037209 */ /* 0x002fca0007800000 */
[----:B------:R-:W1:Y:S02]  /*20c0*/  SHFL.BFLY PT, R4, R3, 0x2, 0x1f ;  /* 0x0c401f0003047f89 */ /* 0x000e6400000e0000 */
[----:B-1----:R-:W-:Y:S02]  /*20d0*/  FMNMX R4, R3, R4, !PT ;  /* 0x0000000403047209 */ /* 0x002fe40007800000 */
[----:B------:R-:W-:Y:S02]  /*20e0*/  FMNMX R3, R26, R27, !PT ;  /* 0x0000001b1a037209 */ /* 0x000fe40007800000 */
[----:B------:R-:W-:Y:S02]  /*20f0*/  FSETP.NEU.AND P0, PT, R4, -INF , PT ;  /* 0xff8000000400780b */ /* 0x000fe40003f0d000 */
[----:B------:R-:W-:Y:S02]  /*2100*/  FMNMX R0, R30, R3, !PT ;  /* 0x000000031e007209 */ /* 0x000fe40007800000 */
[----:B------:R-:W-:-:S02]  /*2110*/  FSEL R5, R4, RZ, P0 ;  /* 0x000000ff04057208 */ /* 0x000fc40000000000 */
[----:B------:R-:W-:Y:S02]  /*2120*/  ISETP.NE.AND P0, PT, R8, RZ, PT ;  /* 0x000000ff0800720c */ /* 0x000fe40003f05270 */
[----:B------:R-:W-:Y:S01]  /*2130*/  FMNMX R3, R31, R0, !PT ;  /* 0x000000001f037209 */ /* 0x000fe20007800000 */
[----:B------:R-:W-:Y:S01]  /*2140*/  FMUL R88, R5, UR6 ;  /* 0x0000000605587c20 */ /* 0x000fe20008400000 */
[----:B------:R-:W-:Y:S02]  /*2150*/  FSEL R74, R74, -INF , P0 ;  /* 0xff8000004a4a7808 */ /* 0x000fe40000000000 */
[----:B------:R-:W-:Y:S01]  /*2160*/  ISETP.NE.AND P0, PT, R9, RZ, PT ;  /* 0x000000ff0900720c */ /* 0x000fe20003f05270 */
[--C-:B------:R-:W-:Y:S01]  /*2170*/  FFMA R24, R24, UR6, -R88.reuse ;  /* 0x0000000618187c23 */ /* 0x100fe20008000858 */
[--C-:B------:R-:W-:Y:S01]  /*2180*/  FFMA R8, R28, UR6, -R88.reuse ;  /* 0x000000061c087c23 */ /* 0x100fe20008000858 */
[----:B------:R-:W-:Y:S01]  /*2190*/  FMNMX R0, R34, R3, !PT ;  /* 0x0000000322007209 */ /* 0x000fe20007800000 */
[--C-:B------:R-:W-:Y:S01]  /*21a0*/  FFMA R9, R29, UR6, -R88.reuse ;  /* 0x000000061d097c23 */ /* 0x100fe20008000858 */
[----:B------:R-:W-:Y:S01]  /*21b0*/  FSEL R75, R75, -INF , P0 ;  /* 0xff8000004b4b7808 */ /* 0x000fe20000000000 */
[--C-:B------:R-:W-:Y:S01]  /*21c0*/  FFMA R11, R33, UR6, -R88.reuse ;  /* 0x00000006210b7c23 */ /* 0x100fe20008000858 */
[----:B------:R-:W-:Y:S01]  /*21d0*/  FSETP.GEU.AND P1, PT, R24, -126, PT ;  /* 0xc2fc00001800780b */ /* 0x000fe20003f2e000 */
[--C-:B------:R-:W-:Y:S01]  /*21e0*/  FFMA R5, R25, UR6, -R88.reuse ;  /* 0x0000000619057c23 */ /* 0x100fe20008000858 */
[----:B------:R-:W-:Y:S01]  /*21f0*/  ISETP.NE.AND P0, PT, R10, RZ, PT ;  /* 0x000000ff0a00720c */ /* 0x000fe20003f05270 */
[--C-:B------:R-:W-:Y:S01]  /*2200*/  FFMA R10, R36, UR6, -R88.reuse ;  /* 0x00000006240a7c23 */ /* 0x100fe20008000858 */
[----:B------:R-:W-:Y:S01]  /*2210*/  FMNMX R3, R35, R0, !PT ;  /* 0x0000000023037209 */ /* 0x000fe20007800000 */
[--C-:B------:R-:W-:Y:S01]  /*2220*/  FFMA R28, R32, UR6, -R88.reuse ;  /* 0x00000006201c7c23 */ /* 0x100fe20008000858 */
[----:B------:R-:W-:Y:S01]  /*2230*/  FSETP.GEU.AND P3, PT, R8, -126, PT ;  /* 0xc2fc00000800780b */ /* 0x000fe20003f6e000 */
[--C-:B------:R-:W-:Y:S01]  /*2240*/  FFMA R32, R40, UR6, -R88.reuse ;  /* 0x0000000628207c23 */ /* 0x100fe20008000858 */
[----:B------:R-:W-:Y:S01]  /*2250*/  FMNMX R0, R38, R3, !PT ;  /* 0x0000000326007209 */ /* 0x000fe20007800000 */
[--C-:B------:R-:W-:Y:S01]  /*2260*/  FFMA R36, R48, UR6, -R88.reuse ;  /* 0x0000000630247c23 */ /* 0x100fe20008000858 */
[----:B------:R-:W-:Y:S01]  /*2270*/  FSETP.GEU.AND P4, PT, R9, -126, PT ;  /* 0xc2fc00000900780b */ /* 0x000fe20003f8e000 */
[--C-:B------:R-:W-:Y:S01]  /*2280*/  FFMA R15, R41, UR6, -R88.reuse ;  /* 0x00000006290f7c23 */ /* 0x100fe20008000858 */
[----:B------:R-:W-:Y:S01]  /*2290*/  FMNMX R3, R39, R0, !PT ;  /* 0x0000000027037209 */ /* 0x000fe20007800000 */
[----:B------:R-:W-:Y:S01]  /*22a0*/  @!P1 FMUL R24, R24, 0.5 ;  /* 0x3f00000018189820 */ /* 0x000fe20000400000 */
[----:B------:R-:W-:Y:S01]  /*22b0*/  FSETP.GEU.AND P6, PT, R11, -126, PT ;  /* 0xc2fc00000b00780b */ /* 0x000fe20003fce000 */
[--C-:B------:R-:W-:Y:S01]  /*22c0*/  FFMA R21, R45, UR6, -R88.reuse ;  /* 0x000000062d157c23 */ /* 0x100fe20008000858 */
[----:B------:R-:W-:Y:S01]  /*22d0*/  FMNMX R0, R42, R3, !PT ;  /* 0x000000032a007209 */ /* 0x000fe20007800000 */
[--C-:B------:R-:W-:Y:S01]  /*22e0*/  FFMA R13, R37, UR6, -R88.reuse ;  /* 0x00000006250d7c23 */ /* 0x100fe20008000858 */
[----:B------:R-:W-:Y:S01]  /*22f0*/  FSETP.GEU.AND P2, PT, R5, -126, PT ;  /* 0xc2fc00000500780b */ /* 0x000fe20003f4e000 */
[----:B------:R-:W1:Y:S01]  /*2300*/  MUFU.EX2 R24, R24 ;  /* 0x0000001800187308 */ /* 0x000e620000000800 */
[----:B------:R-:W-:Y:S01]  /*2310*/  @!P3 FMUL R8, R8, 0.5 ;  /* 0x3f0000000808b820 */ /* 0x000fe20000400000 */
[----:B------:R-:W-:Y:S01]  /*2320*/  FMNMX R3, R43, R0, !PT ;  /* 0x000000002b037209 */ /* 0x000fe20007800000 */
[--C-:B------:R-:W-:Y:S01]  /*2330*/  FFMA R14, R52, UR6, -R88.reuse ;  /* 0x00000006340e7c23 */ /* 0x100fe20008000858 */
[----:B------:R-:W-:Y:S01]  /*2340*/  @!P4 FMUL R9, R9, 0.5 ;  /* 0x3f0000000909c820 */ /* 0x000fe20000400000 */
[----:B------:R-:W-:Y:S01]  /*2350*/  FSETP.GEU.AND P5, PT, R28, -126, PT ;  /* 0xc2fc00001c00780b */ /* 0x000fe20003fae000 */
[--C-:B------:R-:W-:Y:S01]  /*2360*/  FFMA R12, R44, UR6, -R88.reuse ;  /* 0x000000062c0c7c23 */ /* 0x100fe20008000858 */
[----:B------:R-:W-:Y:S01]  /*2370*/  FMNMX R0, R46, R3, !PT ;  /* 0x000000032e007209 */ /* 0x000fe20007800000 */
[----:B------:R-:W2:Y:S01]  /*2380*/  MUFU.EX2 R8, R8 ;  /* 0x0000000800087308 */ /* 0x000ea20000000800 */
[----:B------:R-:W-:Y:S01]  /*2390*/  @!P6 FMUL R11, R11, 0.5 ;  /* 0x3f0000000b0be820 */ /* 0x000fe20000400000 */
[--C-:B------:R-:W-:Y:S01]  /*23a0*/  FFMA R37, R60, UR6, -R88.reuse ;  /* 0x000000063c257c23 */ /* 0x100fe20008000858 */
[----:B------:R-:W-:Y:S01]  /*23b0*/  FMNMX R3, R47, R0, !PT ;  /* 0x000000002f037209 */ /* 0x000fe20007800000 */
[----:B------:R-:W-:Y:S01]  /*23c0*/  @!P2 FMUL R5, R5, 0.5 ;  /* 0x3f0000000505a820 */ /* 0x000fe20000400000 */
[--C-:B------:R-:W-:Y:S01]  /*23d0*/  FFMA R29, R53, UR6, -R88.reuse ;  /* 0x00000006351d7c23 */ /* 0x100fe20008000858 */
[--C-:B------:R-:W-:Y:S01]  /*23e0*/  FFMA R40, R57, UR6, -R88.reuse ;  /* 0x0000000639287c23 */ /* 0x100fe20008000858 */
[----:B------:R-:W-:Y:S01]  /*23f0*/  FMNMX R0, R50, R3, !PT ;  /* 0x0000000332007209 */ /* 0x000fe20007800000 */
[----:B------:R-:W3:Y:S01]  /*2400*/  MUFU.EX2 R9, R9 ;  /* 0x0000000900097308 */ /* 0x000ee20000000800 */
[----:B-1----:R-:W-:Y:S01]  /*2410*/  @!P1 FMUL R24, R24, R24 ;  /* 0x0000001818189220 */ /* 0x002fe20000400000 */
[----:B------:R-:W-:Y:S01]  /*2420*/  FSETP.GEU.AND P1, PT, R10, -126, PT ;  /* 0xc2fc00000a00780b */ /* 0x000fe20003f2e000 */
[----:B------:R-:W-:Y:S01]  /*2430*/  @!P5 FMUL R28, R28, 0.5 ;  /* 0x3f0000001c1cd820 */ /* 0x000fe20000400000 */
[----:B------:R-:W-:Y:S01]  /*2440*/  FMNMX R3, R51, R0, !PT ;  /* 0x0000000033037209 */ /* 0x000fe20007800000 */
[--C-:B------:R-:W-:Y:S01]  /*2450*/  FFMA R25, R49, UR6, -R88.reuse ;  /* 0x0000000631197c23 */ /* 0x100fe20008000858 */
[--C-:B------:R-:W-:Y:S01]  /*2460*/  FFMA R41, R64, UR6, -R88.reuse ;  /* 0x0000000640297c23 */ /* 0x100fe20008000858 */
[--C-:B------:R-:W-:Y:S01]  /*2470*/  FFMA R33, R56, UR6, -R88.reuse ;  /* 0x0000000638217c23 */ /* 0x100fe20008000858 */
[----:B------:R-:W-:Y:S01]  /*2480*/  FMNMX R0, R54, R3, !PT ;  /* 0x0000000336007209 */ /* 0x000fe20007800000 */
[----:B--2---:R-:W-:Y:S01]  /*2490*/  @!P3 FMUL R8, R8, R8 ;  /* 0x000000080808b220 */ /* 0x004fe20000400000 */
[----:B------:R-:W-:Y:S01]  /*24a0*/  FSETP.GEU.AND P3, PT, R32, -126, PT ;  /* 0xc2fc00002000780b */ /* 0x000fe20003f6e000 */
[----:B------:R-:W1:Y:S01]  /*24b0*/  MUFU.EX2 R11, R11 ;  /* 0x0000000b000b7308 */ /* 0x000e620000000800 */
[----:B------:R-:W-:Y:S01]  /*24c0*/  FMNMX R3, R55, R0, !PT ;  /* 0x0000000037037209 */ /* 0x000fe20007800000 */
[--C-:B------:R-:W-:Y:S01]  /*24d0*/  FFMA R72, R72, UR6, -R88.reuse ;  /* 0x0000000648487c23 */ /* 0x100fe20008000858 */
[--C-:B------:R-:W-:Y:S01]  /*24e0*/  FFMA R65, R65, UR6, -R88.reuse ;  /* 0x0000000641417c23 */ /* 0x100fe20008000858 */
[----:B------:R-:W-:Y:S01]  /*24f0*/  @!P1 FMUL R10, R10, 0.5 ;  /* 0x3f0000000a0a9820 */ /* 0x000fe20000400000 */
[----:B------:R-:W-:Y:S01]  /*2500*/  FMNMX R0, R58, R3, !PT ;  /* 0x000000033a007209 */ /* 0x000fe20007800000 */
[----:B---3--:R-:W-:Y:S01]  /*2510*/  @!P4 FMUL R9, R9, R9 ;  /* 0x000000090909c220 */ /* 0x008fe20000400000 */
[----:B------:R-:W-:Y:S01]  /*2520*/  FSETP.GEU.AND P4, PT, R15, -126, PT ;  /* 0xc2fc00000f00780b */ /* 0x000fe20003f8e000 */
[----:B------:R-:W2:Y:S01]  /*2530*/  MUFU.EX2 R5, R5 ;  /* 0x0000000500057308 */ /* 0x000ea20000000800 */
[----:B------:R-:W-:Y:S01]  /*2540*/  FMNMX R3, R59, R0, !PT ;  /* 0x000000003b037209 */ /* 0x000fe20007800000 */
[--C-:B------:R-:W-:Y:S01]  /*2550*/  FFMA R69, R69, UR6, -R88.reuse ;  /* 0x0000000645457c23 */ /* 0x100fe20008000858 */
[--C-:B------:R-:W-:Y:S01]  /*2560*/  FFMA R20, R61, UR6, -R88.reuse ;  /* 0x000000063d147c23 */ /* 0x100fe20008000858 */
[----:B------:R-:W-:Y:S01]  /*2570*/  @!P3 FMUL R32, R32, 0.5 ;  /* 0x3f0000002020b820 */ /* 0x000fe20000400000 */
[----:B------:R-:W-:Y:S01]  /*2580*/  FMNMX R0, R62, R3, !PT ;  /* 0x000000033e007209 */ /* 0x000fe20007800000 */
[--C-:B------:R-:W-:Y:S01]  /*2590*/  FFMA R76, R76, UR6, -R88.reuse ;  /* 0x000000064c4c7c23 */ /* 0x100fe20008000858 */
[--C-:B------:R-:W-:Y:S01]  /*25a0*/  FFMA R81, R81, UR6, -R88.reuse ;  /* 0x0000000651517c23 */ /* 0x100fe20008000858 */
[----:B------:R-:W3:Y:S01]  /*25b0*/  MUFU.EX2 R10, R10 ;  /* 0x0000000a000a7308 */ /* 0x000ee20000000800 */
[----:B-1----:R-:W-:Y:S01]  /*25c0*/  @!P6 FMUL R11, R11, R11 ;  /* 0x0000000b0b0be220 */ /* 0x002fe20000400000 */
[----:B------:R-:W-:Y:S01]  /*25d0*/  FMNMX R3, R63, R0, !PT ;  /* 0x000000003f037209 */ /* 0x000fe20007800000 */
[--C-:B------:R-:W-:Y:S01]  /*25e0*/  FFMA R68, R68, UR6, -R88.reuse ;  /* 0x0000000644447c23 */ /* 0x100fe20008000858 */
[----:B------:R-:W-:Y:S01]  /*25f0*/  FSETP.GEU.AND P6, PT, R21, -126, PT ;  /* 0xc2fc00001500780b */ /* 0x000fe20003fce000 */
[----:B------:R-:W-:Y:S01]  /*2600*/  @!P4 FMUL R15, R15, 0.5 ;  /* 0x3f0000000f0fc820 */ /* 0x000fe20000400000 */
[----:B------:R-:W-:Y:S01]  /*2610*/  FMNMX R0, R66, R3, !PT ;  /* 0x0000000342007209 */ /* 0x000fe20007800000 */
[--C-:B------:R-:W-:Y:S01]  /*2620*/  FFMA R77, R77, UR6, -R88.reuse ;  /* 0x000000064d4d7c23 */ /* 0x100fe20008000858 */
[----:B------:R-:W1:Y:S01]  /*2630*/  MUFU.EX2 R32, R32 ;  /* 0x0000002000207308 */ /* 0x000e620000000800 */
[----:B--2---:R-:W-:Y:S01]  /*2640*/  @!P2 FMUL R5, R5, R5 ;  /* 0x000000050505a220 */ /* 0x004fe20000400000 */
[----:B------:R-:W-:Y:S01]  /*2650*/  FSETP.GEU.AND P2, PT, R13, -126, PT ;  /* 0xc2fc00000d00780b */ /* 0x000fe20003f4e000 */
[--C-:B------:R-:W-:Y:S01]  /*2660*/  FFMA R73, R73, UR6, -R88.reuse ;  /* 0x0000000649497c23 */ /* 0x100fe20008000858 */
[----:B------:R-:W-:Y:S01]  /*2670*/  FMNMX R3, R67, R0, !PT ;  /* 0x0000000043037209 */ /* 0x000fe20007800000 */
[--C-:B------:R-:W-:Y:S01]  /*2680*/  FFMA R80, R80, UR6, -R88.reuse ;  /* 0x0000000650507c23 */ /* 0x100fe20008000858 */
[--C-:B------:R-:W-:Y:S01]  /*2690*/  FFMA R84, R84, UR6, -R88.reuse ;  /* 0x0000000654547c23 */ /* 0x100fe20008000858 */
[----:B------:R-:W-:Y:S01]  /*26a0*/  FFMA R85, R85, UR6, -R88 ;  /* 0x0000000655557c23 */ /* 0x000fe20008000858 */
[----:B------:R-:W2:Y:S01]  /*26b0*/  MUFU.EX2 R28, R28 ;  /* 0x0000001c001c7308 */ /* 0x000ea20000000800 */
[----:B---3--:R-:W-:Y:S01]  /*26c0*/  @!P1 FMUL R10, R10, R10 ;  /* 0x0000000a0a0a9220 */ /* 0x008fe20000400000 */
[----:B------:R-:W-:Y:S01]  /*26d0*/  FSETP.GEU.AND P1, PT, R36, -126, PT ;  /* 0xc2fc00002400780b */ /* 0x000fe20003f2e000 */
[----:B------:R-:W-:Y:S01]  /*26e0*/  @!P6 FMUL R21, R21, 0.5 ;  /* 0x3f0000001515e820 */ /* 0x000fe20000400000 */
[----:B------:R-:W-:-:S03]  /*26f0*/  FMNMX R0, R70, R3, !PT ;  /* 0x0000000346007209 */ /* 0x000fc60007800000 */
[----:B------:R-:W-:Y:S01]  /*2700*/  @!P2 FMUL R13, R13, 0.5 ;  /* 0x3f0000000d0da820 */ /* 0x000fe20000400000 */
[----:B------:R-:W3:Y:S01]  /*2710*/  MUFU.EX2 R15, R15 ;  /* 0x0000000f000f7308 */ /* 0x000ee20000000800 */
[----:B------:R-:W-:Y:S01]  /*2720*/  FMNMX R3, R71, R0, !PT ;  /* 0x0000000047037209 */ /* 0x000fe20007800000 */
[----:B-1----:R-:W-:Y:S01]  /*2730*/  @!P3 FMUL R32, R32, R32 ;  /* 0x000000202020b220 */ /* 0x002fe20000400000 */
[----:B------:R-:W-:Y:S02]  /*2740*/  FSETP.GEU.AND P3, PT, R14, -126, PT ;  /* 0xc2fc00000e00780b */ /* 0x000fe40003f6e000 */
[----:B------:R-:W-:Y:S02]  /*2750*/  FMNMX R0, R74, R3, !PT ;  /* 0x000000034a007209 */ /* 0x000fe40007800000 */
[----:B------:R-:W-:Y:S01]  /*2760*/  @!P1 FMUL R36, R36, 0.5 ;  /* 0x3f00000024249820 */ /* 0x000fe20000400000 */
[----:B------:R-:W1:Y:S01]  /*2770*/  MUFU.EX2 R21, R21 ;  /* 0x0000001500157308 */ /* 0x000e620000000800 */
[----:B--2---:R-:W-:Y:S01]  /*2780*/  @!P5 FMUL R28, R28, R28 ;  /* 0x0000001c1c1cd220 */ /* 0x004fe20000400000 */
[----:B------:R-:W-:-:S02]  /*2790*/  FSETP.GEU.AND P5, PT, R12, -126, PT ;  /* 0xc2fc00000c00780b */ /* 0x000fc40003fae000 */
[----:B------:R-:W-:-:S04]  /*27a0*/  FMNMX R3, R75, R0, !PT ;  /* 0x000000004b037209 */ /* 0x000fc80007800000 */
[----:B------:R-:W2:Y:S01]  /*27b0*/  MUFU.EX2 R36, R36 ;  /* 0x0000002400247308 */ /* 0x000ea20000000800 */
[----:B------:R-:W-:Y:S01]  /*27c0*/  FMNMX R0, R78, R3, !PT ;  /* 0x000000034e007209 */ /* 0x000fe20007800000 */
[----:B---3--:R-:W-:Y:S01]  /*27d0*/  @!P4 FMUL R15, R15, R15 ;  /* 0x0000000f0f0fc220 */ /* 0x008fe20000400000 */
[----:B------:R-:W-:Y:S01]  /*27e0*/  FSETP.GEU.AND P4, PT, R29, -126, PT ;  /* 0xc2fc00001d00780b */ /* 0x000fe20003f8e000 */
[----:B------:R-:W-:Y:S01]  /*27f0*/  @!P3 FMUL R14, R14, 0.5 ;  /* 0x3f0000000e0eb820 */ /* 0x000fe20000400000 */
[----:B------:R-:W-:Y:S02]  /*2800*/  FMNMX R3, R79, R0, !PT ;  /* 0x000000004f037209 */ /* 0x000fe40007800000 */
[----:B------:R-:W-:Y:S01]  /*2810*/  @!P5 FMUL R12, R12, 0.5 ;  /* 0x3f0000000c0cd820 */ /* 0x000fe20000400000 */
[----:B------:R-:W3:Y:S01]  /*2820*/  MUFU.EX2 R13, R13 ;  /* 0x0000000d000d7308 */ /* 0x000ee20000000800 */
[----:B------:R-:W-:Y:S01]  /*2830*/  FMNMX R0, R82, R3, !PT ;  /* 0x0000000352007209 */ /* 0x000fe20007800000 */
[----:B-1----:R-:W-:Y:S01]  /*2840*/  @!P6 FMUL R21, R21, R21 ;  /* 0x000000151515e220 */ /* 0x002fe20000400000 */
[----:B------:R-:W-:-:S02]  /*2850*/  FSETP.GEU.AND P6, PT, R40, -126, PT ;  /* 0xc2fc00002800780b */ /* 0x000fc40003fce000 */
[----:B------:R-:W-:-:S03]  /*2860*/  FMNMX R3, R83, R0, !PT ;  /* 0x0000000053037209 */ /* 0x000fc60007800000 */
[----:B------:R-:W1:Y:S01]  /*2870*/  MUFU.EX2 R14, R14 ;  /* 0x0000000e000e7308 */ /* 0x000e620000000800 */
[----:B--2---:R-:W-:Y:S01]  /*2880*/  @!P1 FMUL R36, R36, R36 ;  /* 0x0000002424249220 */ /* 0x004fe20000400000 */
[----:B------:R-:W-:Y:S01]  /*2890*/  FSETP.GEU.AND P1, PT, R37, -126, PT ;  /* 0xc2fc00002500780b */ /* 0x000fe20003f2e000 */
[----:B------:R-:W-:Y:S01]  /*28a0*/  @!P4 FMUL R29, R29, 0.5 ;  /* 0x3f0000001d1dc820 */ /* 0x000fe20000400000 */
[----:B------:R-:W-:-:S04]  /*28b0*/  FMNMX R0, R86, R3, !PT ;  /* 0x0000000356007209 */ /* 0x000fc80007800000 */
[----:B------:R-:W2:Y:S01]  /*28c0*/  MUFU.EX2 R12, R12 ;  /* 0x0000000c000c7308 */ /* 0x000ea20000000800 */
[----:B---3--:R-:W-:Y:S01]  /*28d0*/  @!P2 FMUL R13, R13, R13 ;  /* 0x0000000d0d0da220 */ /* 0x008fe20000400000 */
[----:B------:R-:W-:Y:S01]  /*28e0*/  FSETP.GEU.AND P2, PT, R25, -126, PT ;  /* 0xc2fc00001900780b */ /* 0x000fe20003f4e000 */
[----:B------:R-:W-:Y:S01]  /*28f0*/  @!P6 FMUL R40, R40, 0.5 ;  /* 0x3f0000002828e820 */ /* 0x000fe20000400000 */
[----:B------:R-:W-:-:S03]  /*2900*/  FMNMX R0, R87, R0, !PT ;  /* 0x0000000057007209 */ /* 0x000fc60007800000 */
[----:B------:R-:W-:Y:S01]  /*2910*/  @!P1 FMUL R37, R37, 0.5 ;  /* 0x3f00000025259820 */ /* 0x000fe20000400000 */
[----:B------:R-:W3:Y:S01]  /*2920*/  MUFU.EX2 R29, R29 ;  /* 0x0000001d001d7308 */ /* 0x000ee20000000800 */
[----:B------:R-:W4:Y:S01]  /*2930*/  SHFL.BFLY PT, R3, R0, 0x1, 0x1f ;  /* 0x0c201f0000037f89 */ /* 0x000f2200000e0000 */
[----:B-1----:R-:W-:Y:S01]  /*2940*/  @!P3 FMUL R14, R14, R14 ;  /* 0x0000000e0e0eb220 */ /* 0x002fe20000400000 */
[----:B------:R-:W-:-:S04]  /*2950*/  FSETP.GEU.AND P3, PT, R41, -126, PT ;  /* 0xc2fc00002900780b */ /* 0x000fc80003f6e000 */
[----:B------:R-:W-:Y:S01]  /*2960*/  @!P2 FMUL R25, R25, 0.5 ;  /* 0x3f0000001919a820 */ /* 0x000fe20000400000 */
[----:B------:R-:W1:Y:S01]  /*2970*/  MUFU.EX2 R37, R37 ;  /* 0x0000002500257308 */ /* 0x000e620000000800 */
[----:B--2---:R-:W-:Y:S01]  /*2980*/  @!P5 FMUL R12, R12, R12 ;  /* 0x0000000c0c0cd220 */ /* 0x004fe20000400000 */
[----:B------:R-:W-:-:S06]  /*2990*/  FSETP.GEU.AND P5, PT, R33, -126, PT ;  /* 0xc2fc00002100780b */ /* 0x000fcc0003fae000 */
[----:B------:R-:W2:Y:S01]  /*29a0*/  MUFU.EX2 R40, R40 ;  /* 0x0000002800287308 */ /* 0x000ea20000000800 */
[----:B---3--:R-:W-:Y:S01]  /*29b0*/  @!P4 FMUL R29, R29, R29 ;  /* 0x0000001d1d1dc220 */ /* 0x008fe20000400000 */
[----:B------:R-:W-:Y:S01]  /*29c0*/  FSETP.GEU.AND P4, PT, R65, -126, PT ;  /* 0xc2fc00004100780b */ /* 0x000fe20003f8e000 */
[----:B------:R-:W-:-:S04]  /*29d0*/  @!P3 FMUL R41, R41, 0.5 ;  /* 0x3f0000002929b820 */ /* 0x000fc80000400000 */
[----:B------:R-:W-:Y:S01]  /*29e0*/  @!P5 FMUL R33, R33, 0.5 ;  /* 0x3f0000002121d820 */ /* 0x000fe20000400000 */
[----:B------:R-:W3:Y:S01]  /*29f0*/  MUFU.EX2 R25, R25 ;  /* 0x0000001900197308 */ /* 0x000ee20000000800 */
[----:B-1----:R-:W-:Y:S01]  /*2a00*/  @!P1 FMUL R37, R37, R37 ;  /* 0x0000002525259220 */ /* 0x002fe20000400000 */
[----:B------:R-:W-:Y:S02]  /*2a10*/  FSETP.GEU.AND P1, PT, R72, -126, PT ;  /* 0xc2fc00004800780b */ /* 0x000fe40003f2e000 */
[----:B----4-:R-:W-:-:S03]  /*2a20*/  FMNMX R3, R0, R3, !PT ;  /* 0x0000000300037209 */ /* 0x010fc60007800000 */
[----:B------:R-:W-:Y:S01]  /*2a30*/  @!P4 FMUL R65, R65, 0.5 ;  /* 0x3f0000004141c820 */ /* 0x000fe20000400000 */
[----:B------:R-:W1:Y:S01]  /*2a40*/  MUFU.EX2 R41, R41 ;  /* 0x0000002900297308 */ /* 0x000e620000000800 */
[----:B--2---:R-:W-:Y:S01]  /*2a50*/  @!P6 FMUL R40, R40, R40 ;  /* 0x000000282828e220 */ /* 0x004fe20000400000 */
[----:B------:R-:W-:Y:S01]  /*2a60*/  FSETP.GEU.AND P6, PT, R69, -126, PT ;  /* 0xc2fc00004500780b */ /* 0x000fe20003fce000 */
[----:B------:R-:W2:Y:S04]  /*2a70*/  SHFL.BFLY PT, R6, R3, 0x2, 0x1f ;  /* 0x0c401f0003067f89 */ /* 0x000ea800000e0000 */
[----:B------:R-:W-:Y:S01]  /*2a80*/  @!P1 FMUL R72, R72, 0.5 ;  /* 0x3f00000048489820 */ /* 0x000fe20000400000 */
[----:B------:R-:W4:Y:S01]  /*2a90*/  MUFU.EX2 R33, R33 ;  /* 0x0000002100217308 */ /* 0x000f220000000800 */
[----:B---3--:R-:W-:Y:S01]  /*2aa0*/  @!P2 FMUL R25, R25, R25 ;  /* 0x000000191919a220 */ /* 0x008fe20000400000 */
[----:B------:R-:W-:-:S05]  /*2ab0*/  FSETP.GEU.AND P2, PT, R20, -126, PT ;  /* 0xc2fc00001400780b */ /* 0x000fca0003f4e000 */
[----:B------:R-:W-:Y:S01]  /*2ac0*/  @!P6 FMUL R69, R69, 0.5 ;  /* 0x3f0000004545e820 */ /* 0x000fe20000400000 */
[----:B------:R-:W3:Y:S01]  /*2ad0*/  MUFU.EX2 R49, R72 ;  /* 0x0000004800317308 */ /* 0x000ee20000000800 */
[----:B-1----:R-:W-:Y:S01]  /*2ae0*/  @!P3 FMUL R41, R41, R41 ;  /* 0x000000292929b220 */ /* 0x002fe20000400000 */
[----:B------:R-:W-:-:S05]  /*2af0*/  FSETP.GEU.AND P3, PT, R76, -126, PT ;  /* 0xc2fc00004c00780b */ /* 0x000fca0003f6e000 */
[----:B------:R-:W-:Y:S01]  /*2b00*/  @!P2 FMUL R20, R20, 0.5 ;  /* 0x3f0000001414a820 */ /* 0x000fe20000400000 */
[----:B------:R-:W1:Y:S01]  /*2b10*/  MUFU.EX2 R44, R65 ;  /* 0x00000041002c7308 */ /* 0x000e620000000800 */
[----:B----4-:R-:W-:Y:S01]  /*2b20*/  @!P5 FMUL R33, R33, R33 ;  /* 0x000000212121d220 */ /* 0x010fe20000400000 */
[----:B------:R-:W-:Y:S02]  /*2b30*/  FSETP.GEU.AND P5, PT, R68, -126, PT ;  /* 0xc2fc00004400780b */ /* 0x000fe40003fae000 */
[----:B--2---:R-:W-:-:S03]  /*2b40*/  FMNMX R6, R3, R6, !PT ;  /* 0x0000000603067209 */ /* 0x004fc60007800000 */
[----:B------:R-:W-:Y:S01]  /*2b50*/  @!P3 FMUL R76, R76, 0.5 ;  /* 0x3f0000004c4cb820 */ /* 0x000fe20000400000 */
[----:B------:R-:W2:Y:S01]  /*2b60*/  MUFU.EX2 R48, R69 ;  /* 0x0000004500307308 */ /* 0x000ea20000000800 */
        /* <DEDUP_REMOVED lines=8> */
[----:B--2---:R-:W-:Y:S01]  /*2bf0*/  @!P6 FMUL R48, R48, R48 ;  /* 0x000000303030e220 */ /* 0x004fe20000400000 */
[----:B------:R-:W-:-:S04]  /*2c00*/  FSETP.NEU.AND P6, PT, R6, -INF , PT ;  /* 0xff8000000600780b */ /* 0x000fc80003fcd000 */
[----:B------:R-:W-:Y:S01]  /*2c10*/  FSEL R0, R6, RZ, P6 ;  /* 0x000000ff06007208 */ /* 0x000fe20003000000 */
[----:B------:R-:W-:Y:S01]  /*2c20*/  @!P4 FMUL R77, R77, 0.5 ;  /* 0x3f0000004d4dc820 */ /* 0x000fe20000400000 */
[----:B------:R-:W2:Y:S01]  /*2c30*/  MUFU.EX2 R60, R81 ;  /* 0x00000051003c7308 */ /* 0x000ea20000000800 */
[----:B---3--:R-:W-:Y:S01]  /*2c40*/  @!P2 FMUL R20, R20, R20 ;  /* 0x000000141414a220 */ /* 0x008fe20000400000 */
[----:B------:R-:W-:Y:S01]  /*2c50*/  FSETP.GEU.AND P2, PT, R73, -126, PT ;  /* 0xc2fc00004900780b */ /* 0x000fe20003f4e000 */
[----:B------:R-:W-:Y:S01]  /*2c60*/  FMUL R0, R0, UR6 ;  /* 0x0000000600007c20 */ /* 0x000fe20008400000 */
[----:B------:R-:W-:-:S03]  /*2c70*/  FSETP.GEU.AND P6, PT, R84, -126, PT ;  /* 0xc2fc00005400780b */ /* 0x000fc60003fce000 */
[--C-:B------:R-:W-:Y:S01]  /*2c80*/  FFMA R26, R26, UR6, -R0.reuse ;  /* 0x000000061a1a7c23 */ /* 0x100fe20008000800 */
[----:B------:R-:W3:Y:S01]  /*2c90*/  MUFU.EX2 R45, R68 ;  /* 0x00000044002d7308 */ /* 0x000ee20000000800 */
[--C-:B------:R-:W-:Y:S01]  /*2ca0*/  FFMA R61, R31, UR6, -R0.reuse ;  /* 0x000000061f3d7c23 */ /* 0x100fe20008000800 */
[----:B-1----:R-:W-:Y:S01]  /*2cb0*/  @!P3 FMUL R53, R53, R53 ;  /* 0x000000353535b220 */ /* 0x002fe20000400000 */
[--C-:B------:R-:W-:Y:S01]  /*2cc0*/  FFMA R3, R27, UR6, -R0.reuse ;  /* 0x000000061b037c23 */ /* 0x100fe20008000800 */
[----:B------:R-:W-:Y:S01]  /*2cd0*/  FSETP.GEU.AND P3, PT, R26, -126, PT ;  /* 0xc2fc00001a00780b */ /* 0x000fe20003f6e000 */
[--C-:B------:R-:W-:Y:S01]  /*2ce0*/  FFMA R38, R38, UR6, -R0.reuse ;  /* 0x0000000626267c23 */ /* 0x100fe20008000800 */
[--C-:B------:R-:W-:Y:S01]  /*2cf0*/  FFMA R30, R30, UR6, -R0.reuse ;  /* 0x000000061e1e7c23 */ /* 0x100fe20008000800 */
[----:B------:R-:W-:Y:S01]  /*2d00*/  @!P2 FMUL R73, R73, 0.5 ;  /* 0x3f0000004949a820 */ /* 0x000fe20000400000 */
[----:B------:R-:W1:Y:S01]  /*2d10*/  MUFU.EX2 R56, R77 ;  /* 0x0000004d00387308 */ /* 0x000e620000000800 */
[----:B--2---:R-:W-:Y:S01]  /*2d20*/  @!P1 FMUL R60, R60, R60 ;  /* 0x0000003c3c3c9220 */ /* 0x004fe20000400000 */
[----:B------:R-:W-:Y:S01]  /*2d30*/  FSETP.GEU.AND P1, PT, R61, -126, PT ;  /* 0xc2fc00003d00780b */ /* 0x000fe20003f2e000 */
[----:B------:R-:W-:Y:S01]  /*2d40*/  @!P6 FMUL R84, R84, 0.5 ;  /* 0x3f0000005454e820 */ /* 0x000fe20000400000 */
[--C-:B------:R-:W-:Y:S01]  /*2d50*/  FFMA R34, R34, UR6, -R0.reuse ;  /* 0x0000000622227c23 */ /* 0x100fe20008000800 */
[--C-:B------:R-:W-:Y:S01]  /*2d60*/  FFMA R65, R35, UR6, -R0.reuse ;  /* 0x0000000623417c23 */ /* 0x100fe20008000800 */
[--C-:B------:R-:W-:Y:S01]  /*2d70*/  FFMA R50, R50, UR6, -R0.reuse ;  /* 0x0000000632327c23 */ /* 0x100fe20008000800 */
[--C-:B------:R-:W-:Y:S01]  /*2d80*/  FFMA R42, R42, UR6, -R0.reuse ;  /* 0x000000062a2a7c23 */ /* 0x100fe20008000800 */
[----:B------:R-:W2:Y:S01]  /*2d90*/  MUFU.EX2 R52, R73 ;  /* 0x0000004900347308 */ /* 0x000ea20000000800 */
[----:B---3--:R-:W-:Y:S01]  /*2da0*/  @!P5 FMUL R45, R45, R45 ;  /* 0x0000002d2d2dd220 */ /* 0x008fe20000400000 */
[----:B------:R-:W-:Y:S01]  /*2db0*/  FSETP.GEU.AND P5, PT, R80, -126, PT ;  /* 0xc2fc00005000780b */ /* 0x000fe20003fae000 */
[----:B------:R-:W-:Y:S01]  /*2dc0*/  @!P3 FMUL R26, R26, 0.5 ;  /* 0x3f0000001a1ab820 */ /* 0x000fe20000400000 */
[--C-:B------:R-:W-:Y:S01]  /*2dd0*/  FFMA R46, R46, UR6, -R0.reuse ;  /* 0x000000062e2e7c23 */ /* 0x100fe20008000800 */
[--C-:B------:R-:W-:Y:S01]  /*2de0*/  FFMA R67, R67, UR6, -R0.reuse ;  /* 0x0000000643437c23 */ /* 0x100fe20008000800 */
[--C-:B------:R-:W-:Y:S01]  /*2df0*/  FFMA R54, R54, UR6, -R0.reuse ;  /* 0x0000000636367c23 */ /* 0x100fe20008000800 */
[----:B------:R-:W-:Y:S01]  /*2e00*/  @!P1 FMUL R61, R61, 0.5 ;  /* 0x3f0000003d3d9820 */ /* 0x000fe20000400000 */
[----:B------:R3:W4:Y:S01]  /*2e10*/  MUFU.EX2 R31, R26 ;  /* 0x0000001a001f7308 */ /* 0x0007220000000800 */
[----:B-1----:R-:W-:Y:S01]  /*2e20*/  @!P4 FMUL R56, R56, R56 ;  /* 0x000000383838c220 */ /* 0x002fe20000400000 */
[----:B------:R-:W-:Y:S01]  /*2e30*/  FSETP.GEU.AND P4, PT, R3, -126, PT ;  /* 0xc2fc00000300780b */ /* 0x000fe20003f8e000 */
[--C-:B------:R-:W-:Y:S01]  /*2e40*/  FFMA R63, R63, UR6, -R0.reuse ;  /* 0x000000063f3f7c23 */ /* 0x100fe20008000800 */
[--C-:B------:R-:W-:Y:S01]  /*2e50*/  FFMA R75, R75, UR6, -R0.reuse ;  /* 0x000000064b4b7c23 */ /* 0x100fe20008000800 */
[--C-:B------:R-:W-:Y:S01]  /*2e60*/  FFMA R83, R83, UR6, -R0.reuse ;  /* 0x0000000653537c23 */ /* 0x100fe20008000800 */
[--C-:B------:R-:W-:Y:S01]  /*2e70*/  FFMA R71, R71, UR6, -R0.reuse ;  /* 0x0000000647477c23 */ /* 0x100fe20008000800 */
[----:B------:R-:W-:Y:S01]  /*2e80*/  @!P5 FMUL R80, R80, 0.5 ;  /* 0x3f0000005050d820 */ /* 0x000fe20000400000 */
[----:B------:R-:W1:Y:S01]  /*2e90*/  MUFU.EX2 R72, R61 ;  /* 0x0000003d00487308 */ /* 0x000e620000000800 */
[----:B--2---:R-:W-:Y:S01]  /*2ea0*/  @!P2 FMUL R52, R52, R52 ;  /* 0x000000343434a220 */ /* 0x004fe20000400000 */
[----:B------:R-:W-:Y:S01]  /*2eb0*/  FSETP.GEU.AND P2, PT, R85, -126, PT ;  /* 0xc2fc00005500780b */ /* 0x000fe20003f4e000 */
[--C-:B---3--:R-:W-:Y:S01]  /*2ec0*/  FFMA R26, R43, UR6, -R0.reuse ;  /* 0x000000062b1a7c23 */ /* 0x108fe20008000800 */
[--C-:B------:R-:W-:Y:S01]  /*2ed0*/  FFMA R79, R79, UR6, -R0.reuse ;  /* 0x000000064f4f7c23 */ /* 0x100fe20008000800 */
[--C-:B------:R-:W-:Y:S01]  /*2ee0*/  FFMA R78, R78, UR6, -R0.reuse ;  /* 0x000000064e4e7c23 */ /* 0x100fe20008000800 */
[----:B------:R-:W-:Y:S01]  /*2ef0*/  FFMA R86, R86, UR6, -R0 ;  /* 0x0000000656567c23 */ /* 0x000fe20008000800 */
[----:B------:R-:W-:Y:S01]  /*2f00*/  @!P4 FMUL R3, R3, 0.5 ;  /* 0x3f0000000303c820 */ /* 0x000fe20000400000 */
[----:B------:R-:W2:Y:S01]  /*2f10*/  MUFU.EX2 R57, R80 ;  /* 0x0000005000397308 */ /* 0x000ea20000000800 */
[----:B----4-:R-:W-:Y:S01]  /*2f20*/  @!P3 FMUL R31, R31, R31 ;  /* 0x0000001f1f1fb220 */ /* 0x010fe20000400000 */
[----:B------:R-:W-:Y:S01]  /*2f30*/  FSETP.GEU.AND P3, PT, R38, -126, PT ;  /* 0xc2fc00002600780b */ /* 0x000fe20003f6e000 */
[----:B------:R-:W-:-:S04]  /*2f40*/  FADD R69, R25, R60 ;  /* 0x0000003c19457221 */ /* 0x000fc80000000000 */
[----:B------:R-:W-:Y:S01]  /*2f50*/  @!P2 FMUL R85, R85, 0.5 ;  /* 0x3f0000005555a820 */ /* 0x000fe20000400000 */
[----:B------:R3:W4:Y:S01]  /*2f60*/  MUFU.EX2 R68, R3 ;  /* 0x0000000300447308 */ /* 0x0007220000000800 */
[----:B-1----:R-:W-:Y:S01]  /*2f70*/  @!P1 FMUL R72, R72, R72 ;  /* 0x0000004848489220 */ /* 0x002fe20000400000 */
[----:B------:R-:W-:-:S05]  /*2f80*/  FSETP.GEU.AND P1, PT, R26, -126, PT ;  /* 0xc2fc00001a00780b */ /* 0x000fca0003f2e000 */
[----:B------:R-:W-:Y:S01]  /*2f90*/  @!P3 FMUL R38, R38, 0.5 ;  /* 0x3f0000002626b820 */ /* 0x000fe20000400000 */
[----:B------:R-:W1:Y:S01]  /*2fa0*/  MUFU.EX2 R27, R84 ;  /* 0x00000054001b7308 */ /* 0x000e620000000800 */
[----:B--2---:R-:W-:Y:S01]  /*2fb0*/  @!P5 FMUL R57, R57, R57 ;  /* 0x000000393939d220 */ /* 0x004fe20000400000 */
[----:B------:R-:W-:Y:S01]  /*2fc0*/  FSETP.GEU.AND P5, PT, R30, -126, PT ;  /* 0xc2fc00001e00780b */ /* 0x000fe20003fae000 */
[----:B---3--:R-:W-:-:S04]  /*2fd0*/  FFMA R3, R39, UR6, -R0 ;  /* 0x0000000627037c23 */ /* 0x008fc80008000800 */
[----:B------:R-:W-:Y:S01]  /*2fe0*/  @!P1 FMUL R26, R26, 0.5 ;  /* 0x3f0000001a1a9820 */ /* 0x000fe20000400000 */
[----:B------:R-:W2:Y:S01]  /*2ff0*/  MUFU.EX2 R64, R85 ;  /* 0x0000005500407308 */ /* 0x000ea20000000800 */
[----:B----4-:R-:W-:Y:S01]  /*3000*/  @!P4 FMUL R68, R68, R68 ;  /* 0x000000444444c220 */ /* 0x010fe20000400000 */
[----:B------:R-:W-:-:S05]  /*3010*/  FSETP.GEU.AND P4, PT, R3, -126, PT ;  /* 0xc2fc00000300780b */ /* 0x000fca0003f8e000 */
[----:B------:R-:W-:Y:S01]  /*3020*/  @!P5 FMUL R30, R30, 0.5 ;  /* 0x3f0000001e1ed820 */ /* 0x000fe20000400000 */
[----:B------:R3:W4:Y:S01]  /*3030*/  MUFU.EX2 R43, R38 ;  /* 0x00000026002b7308 */ /* 0x0007220000000800 */
[----:B-1----:R-:W-:Y:S01]  /*3040*/  @!P6 FMUL R27, R27, R27 ;  /* 0x0000001b1b1be220 */ /* 0x002fe20000400000 */
[----:B------:R-:W-:-:S05]  /*3050*/  FSETP.GEU.AND P6, PT, R34, -126, PT ;  /* 0xc2fc00002200780b */ /* 0x000fca0003fce000 */
[----:B------:R-:W-:Y:S01]  /*3060*/  @!P4 FMUL R3, R3, 0.5 ;  /* 0x3f0000000303c820 */ /* 0x000fe20000400000 */
[----:B------:R1:W5:Y:S01]  /*3070*/  MUFU.EX2 R84, R26 ;  /* 0x0000001a00547308 */ /* 0x0003620000000800 */
[----:B--2---:R-:W-:Y:S01]  /*3080*/  @!P2 FMUL R64, R64, R64 ;  /* 0x000000404040a220 */ /* 0x004fe20000400000 */
[----:B------:R-:W-:Y:S01]  /*3090*/  FSETP.GEU.AND P2, PT, R65, -126, PT ;  /* 0xc2fc00004100780b */ /* 0x000fe20003f4e000 */
[----:B---3--:R-:W-:-:S04]  /*30a0*/  FFMA R38, R62, UR6, -R0 ;  /* 0x000000063e267c23 */ /* 0x008fc80008000800 */
[----:B------:R-:W-:Y:S01]  /*30b0*/  @!P6 FMUL R34, R34, 0.5 ;  /* 0x3f0000002222e820 */ /* 0x000fe20000400000 */
[----:B------:R2:W3:Y:S01]  /*30c0*/  MUFU.EX2 R35, R30 ;  /* 0x0000001e00237308 */ /* 0x0004e20000000800 */
[----:B-1----:R-:W-:Y:S01]  /*30d0*/  FFMA R26, R55, UR6, -R0 ;  /* 0x00000006371a7c23 */ /* 0x002fe20008000800 */
[----:B----4-:R-:W-:Y:S01]  /*30e0*/  @!P3 FMUL R43, R43, R43 ;  /* 0x0000002b2b2bb220 */ /* 0x010fe20000400000 */
[----:B------:R-:W-:-:S04]  /*30f0*/  FSETP.GEU.AND P3, PT, R50, -126, PT ;  /* 0xc2fc00003200780b */ /* 0x000fc80003f6e000 */
[----:B------:R-:W-:Y:S01]  /*3100*/  @!P2 FMUL R65, R65, 0.5 ;  /* 0x3f0000004141a820 */ /* 0x000fe20000400000 */
[----:B------:R1:W4:Y:S01]  /*3110*/  MUFU.EX2 R80, R3 ;  /* 0x0000000300507308 */ /* 0x0003220000000800 */
[----:B-----5:R-:W-:Y:S01]  /*3120*/  @!P1 FMUL R84, R84, R84 ;  /* 0x0000005454549220 */ /* 0x020fe20000400000 */
[----:B------:R-:W-:Y:S01]  /*3130*/  FSETP.GEU.AND P1, PT, R26, -126, PT ;  /* 0xc2fc00001a00780b */ /* 0x000fe20003f2e000 */
[----:B--2---:R-:W-:-:S05]  /*3140*/  FFMA R30, R47, UR6, -R0 ;  /* 0x000000062f1e7c23 */ /* 0x004fca0008000800 */
[----:B------:R2:W5:Y:S01]  /*3150*/  MUFU.EX2 R39, R34 ;  /* 0x0000002200277308 */ /* 0x0005620000000800 */
[----:B---3--:R-:W-:Y:S01]  /*3160*/  @!P5 FMUL R35, R35, R35 ;  /* 0x000000232323d220 */ /* 0x008fe20000400000 */
[----:B------:R-:W-:Y:S01]  /*3170*/  FSETP.GEU.AND P5, PT, R42, -126, PT ;  /* 0xc2fc00002a00780b */ /* 0x000fe20003fae000 */
[----:B-1----:R-:W-:Y:S01]  /*3180*/  FFMA R3, R51, UR6, -R0 ;  /* 0x0000000633037c23 */ /* 0x002fe20008000800 */
[----:B------:R-:W-:-:S03]  /*3190*/  @!P3 FMUL R50, R50, 0.5 ;  /* 0x3f0000003232b820 */ /* 0x000fc60000400000 */
[----:B------:R-:W-:Y:S01]  /*31a0*/  @!P1 FMUL R26, R26, 0.5 ;  /* 0x3f0000001a1a9820 */ /* 0x000fe20000400000 */
[----:B------:R1:W3:Y:S01]  /*31b0*/  MUFU.EX2 R76, R65 ;  /* 0x00000041004c7308 */ /* 0x0002e20000000800 */
[----:B----4-:R-:W-:Y:S01]  /*31c0*/  @!P4 FMUL R80, R80, R80 ;  /* 0x000000505050c220 */ /* 0x010fe20000400000 */
[----:B------:R-:W-:Y:S01]  /*31d0*/  FSETP.GEU.AND P4, PT, R3, -126, PT ;  /* 0xc2fc00000300780b */ /* 0x000fe20003f8e000 */
[----:B--2---:R-:W-:-:S04]  /*31e0*/  FFMA R34, R58, UR6, -R0 ;  /* 0x000000063a227c23 */ /* 0x004fc80008000800 */
[----:B------:R-:W-:Y:S01]  /*31f0*/  @!P5 FMUL R42, R42, 0.5 ;  /* 0x3f0000002a2ad820 */ /* 0x000fe20000400000 */
[----:B------:R-:W2:Y:S01]  /*3200*/  MUFU.EX2 R55, R50 ;  /* 0x0000003200377308 */ /* 0x000ea20000000800 */
[----:B-----5:R-:W-:Y:S01]  /*3210*/  @!P6 FMUL R39, R39, R39 ;  /* 0x000000272727e220 */ /* 0x020fe20000400000 */
[----:B------:R-:W-:Y:S01]  /*3220*/  FSETP.GEU.AND P6, PT, R46, -126, PT ;  /* 0xc2fc00002e00780b */ /* 0x000fe20003fce000 */
[----:B-1----:R-:W-:Y:S01]  /*3230*/  FADD R65, R36, R57 ;  /* 0x0000003924417221 */ /* 0x002fe20000000000 */
[----:B------:R-:W-:Y:S02]  /*3240*/  F2FP.BF16.F32.PACK_AB R36, R25, R36 ;  /* 0x000000241924723e */ /* 0x000fe400000010ff */
[----:B------:R-:W-:Y:S01]  /*3250*/  F2FP.BF16.F32.PACK_AB R25, R68, R31 ;  /* 0x0000001f4419723e */ /* 0x000fe200000010ff */
[----:B------:R-:W-:Y:S01]  /*3260*/  @!P4 FMUL R3, R3, 0.5 ;  /* 0x3f0000000303c820 */ /* 0x000fe20000400000 */
[----:B------:R1:W4:Y:S01]  /*3270*/  MUFU.EX2 R62, R26 ;  /* 0x0000001a003e7308 */ /* 0x0003220000000800 */
[----:B---3--:R-:W-:Y:S01]  /*3280*/  @!P2 FMUL R76, R76, R76 ;  /* 0x0000004c4c4ca220 */ /* 0x008fe20000400000 */
[----:B------:R-:W-:-:S05]  /*3290*/  FSETP.GEU.AND P2, PT, R30, -126, PT ;  /* 0xc2fc00001e00780b */ /* 0x000fca0003f4e000 */
[----:B------:R-:W-:Y:S01]  /*32a0*/  @!P6 FMUL R46, R46, 0.5 ;  /* 0x3f0000002e2ee820 */ /* 0x000fe20000400000 */
[----:B------:R-:W3:Y:S01]  /*32b0*/  MUFU.EX2 R47, R42 ;  /* 0x0000002a002f7308 */ /* 0x000ee20000000800 */
[----:B--2---:R-:W-:Y:S01]  /*32c0*/  @!P3 FMUL R55, R55, R55 ;  /* 0x000000373737b220 */ /* 0x004fe20000400000 */
[----:B------:R-:W-:Y:S01]  /*32d0*/  FSETP.GEU.AND P3, PT, R38, -126, PT ;  /* 0xc2fc00002600780b */ /* 0x000fe20003f6e000 */
[----:B-1----:R-:W-:-:S04]  /*32e0*/  FFMA R26, R70, UR6, -R0 ;  /* 0x00000006461a7c23 */ /* 0x002fc80008000800 */
[----:B------:R-:W-:Y:S01]  /*32f0*/  @!P2 FMUL R30, R30, 0.5 ;  /* 0x3f0000001e1ea820 */ /* 0x000fe20000400000 */
[----:B------:R1:W2:Y:S01]  /*3300*/  MUFU.EX2 R58, R3 ;  /* 0x00000003003a7308 */ /* 0x0002a20000000800 */
[----:B----4-:R-:W-:Y:S01]  /*3310*/  @!P1 FMUL R62, R62, R62 ;  /* 0x0000003e3e3e9220 */ /* 0x010fe20000400000 */
[----:B------:R-:W-:-:S05]  /*3320*/  FSETP.GEU.AND P1, PT, R67, -126, PT ;  /* 0xc2fc00004300780b */ /* 0x000fca0003f2e000 */
[----:B------:R-:W-:Y:S01]  /*3330*/  @!P3 FMUL R38, R38, 0.5 ;  /* 0x3f0000002626b820 */ /* 0x000fe20000400000 */
[----:B------:R-:W4:Y:S01]  /*3340*/  MUFU.EX2 R51, R46 ;  /* 0x0000002e00337308 */ /* 0x000f220000000800 */
[----:B---3--:R-:W-:Y:S01]  /*3350*/  @!P5 FMUL R47, R47, R47 ;  /* 0x0000002f2f2fd220 */ /* 0x008fe20000400000 */
[----:B------:R-:W-:Y:S01]  /*3360*/  FSETP.GEU.AND P5, PT, R54, -126, PT ;  /* 0xc2fc00003600780b */ /* 0x000fe20003fae000 */
[----:B-1----:R-:W-:-:S04]  /*3370*/  FFMA R3, R66, UR6, -R0 ;  /* 0x0000000642037c23 */ /* 0x002fc80008000800 */
[----:B------:R-:W-:Y:S01]  /*3380*/  @!P1 FMUL R67, R67, 0.5 ;  /* 0x3f00000043439820 */ /* 0x000fe20000400000 */
[----:B------:R1:W3:Y:S01]  /*3390*/  MUFU.EX2 R88, R30 ;  /* 0x0000001e00587308 */ /* 0x0002e20000000800 */
[----:B--2---:R-:W-:Y:S01]  /*33a0*/  @!P4 FMUL R58, R58, R58 ;  /* 0x0000003a3a3ac220 */ /* 0x004fe20000400000 */
[----:B------:R-:W-:-:S05]  /*33b0*/  FSETP.GEU.AND P4, PT, R63, -126, PT ;  /* 0xc2fc00003f00780b */ /* 0x000fca0003f8e000 */
[----:B------:R-:W-:Y:S01]  /*33c0*/  @!P5 FMUL R54, R54, 0.5 ;  /* 0x3f0000003636d820 */ /* 0x000fe20000400000 */
[----:B------:R-:W2:Y:S01]  /*33d0*/  MUFU.EX2 R66, R38 ;  /* 0x0000002600427308 */ /* 0x000ea20000000800 */
[----:B----4-:R-:W-:Y:S01]  /*33e0*/  @!P6 FMUL R51, R51, R51 ;  /* 0x000000333333e220 */ /* 0x010fe20000400000 */
[----:B------:R-:W-:Y:S01]  /*33f0*/  FSETP.GEU.AND P6, PT, R34, -126, PT ;  /* 0xc2fc00002200780b */ /* 0x000fe20003fce000 */
[----:B-1----:R-:W-:-:S04]  /*3400*/  FFMA R30, R59, UR6, -R0 ;  /* 0x000000063b1e7c23 */ /* 0x002fc80008000800 */
[----:B------:R-:W-:Y:S01]  /*3410*/  @!P4 FMUL R63, R63, 0.5 ;  /* 0x3f0000003f3fc820 */ /* 0x000fe20000400000 */
[----:B------:R-:W1:Y:S01]  /*3420*/  MUFU.EX2 R59, R54 ;  /* 0x00000036003b7308 */ /* 0x000e620000000800 */
[----:B---3--:R-:W-:Y:S01]  /*3430*/  @!P2 FMUL R88, R88, R88 ;  /* 0x000000585858a220 */ /* 0x008fe20000400000 */
[----:B------:R-:W-:-:S05]  /*3440*/  FSETP.GEU.AND P2, PT, R30, -126, PT ;  /* 0xc2fc00001e00780b */ /* 0x000fca0003f4e000 */
[----:B------:R-:W-:Y:S01]  /*3450*/  @!P6 FMUL R34, R34, 0.5 ;  /* 0x3f0000002222e820 */ /* 0x000fe20000400000 */
[----:B------:R-:W3:Y:S01]  /*3460*/  MUFU.EX2 R67, R67 ;  /* 0x0000004300437308 */ /* 0x000ee20000000800 */
[----:B--2---:R-:W-:Y:S01]  /*3470*/  @!P3 FMUL R66, R66, R66 ;  /* 0x000000424242b220 */ /* 0x004fe20000400000 */
[----:B------:R-:W-:-:S05]  /*3480*/  FSETP.GEU.AND P3, PT, R75, -126, PT ;  /* 0xc2fc00004b00780b */ /* 0x000fca0003f6e000 */
[----:B------:R-:W-:Y:S01]  /*3490*/  @!P2 FMUL R30, R30, 0.5 ;  /* 0x3f0000001e1ea820 */ /* 0x000fe20000400000 */
[----:B------:R2:W4:Y:S01]  /*34a0*/  MUFU.EX2 R90, R34 ;  /* 0x00000022005a7308 */ /* 0x0005220000000800 */
[----:B-1----:R-:W-:Y:S01]  /*34b0*/  @!P5 FMUL R59, R59, R59 ;  /* 0x0000003b3b3bd220 */ /* 0x002fe20000400000 */
[----:B------:R-:W-:-:S05]  /*34c0*/  FSETP.GEU.AND P5, PT, R3, -126, PT ;  /* 0xc2fc00000300780b */ /* 0x000fca0003fae000 */
[----:B------:R-:W-:Y:S01]  /*34d0*/  @!P3 FMUL R75, R75, 0.5 ;  /* 0x3f0000004b4bb820 */ /* 0x000fe20000400000 */
[----:B------:R-:W1:Y:S01]  /*34e0*/  MUFU.EX2 R63, R63 ;  /* 0x0000003f003f7308 */ /* 0x000e620000000800 */
[----:B---3--:R-:W-:Y:S01]  /*34f0*/  @!P1 FMUL R67, R67, R67 ;  /* 0x0000004343439220 */ /* 0x008fe20000400000 */
[----:B------:R-:W-:Y:S01]  /*3500*/  FSETP.GEU.AND P1, PT, R83, -126, PT ;  /* 0xc2fc00005300780b */ /* 0x000fe20003f2e000 */
[----:B--2---:R-:W-:Y:S02]  /*3510*/  FFMA R34, R74, UR6, -R0 ;  /* 0x000000064a227c23 */ /* 0x004fe40008000800 */
[----:B------:R-:W-:Y:S02]  /*3520*/  FADD R54, R76, R67 ;  /* 0x000000434c367221 */ /* 0x000fe40000000000 */
[----:B------:R-:W-:Y:S01]  /*3530*/  @!P5 FMUL R3, R3, 0.5 ;  /* 0x3f0000000303d820 */ /* 0x000fe20000400000 */
[----:B------:R2:W3:Y:S01]  /*3540*/  MUFU.EX2 R61, R30 ;  /* 0x0000001e003d7308 */ /* 0x0004e20000000800 */
[----:B----4-:R-:W-:Y:S01]  /*3550*/  @!P6 FMUL R90, R90, R90 ;  /* 0x0000005a5a5ae220 */ /* 0x010fe20000400000 */
[----:B------:R-:W-:-:S05]  /*3560*/  FSETP.GEU.AND P6, PT, R34, -126, PT ;  /* 0xc2fc00002200780b */ /* 0x000fca0003fce000 */
[----:B------:R-:W-:Y:S01]  /*3570*/  @!P1 FMUL R83, R83, 0.5 ;  /* 0x3f00000053539820 */ /* 0x000fe20000400000 */
[----:B------:R4:W5:Y:S01]  /*3580*/  MUFU.EX2 R70, R3 ;  /* 0x0000000300467308 */ /* 0x0009620000000800 */
[--C-:B--2---:R-:W-:Y:S01]  /*3590*/  FFMA R30, R82, UR6, -R0.reuse ;  /* 0x00000006521e7c23 */ /* 0x104fe20008000800 */
[----:B-1----:R-:W-:Y:S01]  /*35a0*/  @!P4 FMUL R63, R63, R63 ;  /* 0x0000003f3f3fc220 */ /* 0x002fe20000400000 */
[----:B------:R-:W-:-:S03]  /*35b0*/  FFMA R0, R87, UR6, -R0 ;  /* 0x0000000657007c23 */ /* 0x000fc60008000800 */
[----:B------:R-:W-:Y:S01]  /*35c0*/  FSETP.GEU.AND P4, PT, R30, -126, PT ;  /* 0xc2fc00001e00780b */ /* 0x000fe20003f8e000 */
[----:B------:R-:W-:Y:S01]  /*35d0*/  @!P6 FMUL R34, R34, 0.5 ;  /* 0x3f0000002222e820 */ /* 0x000fe20000400000 */
[----:B------:R-:W1:Y:S01]  /*35e0*/  MUFU.EX2 R75, R75 ;  /* 0x0000004b004b7308 */ /* 0x000e620000000800 */
[----:B---3--:R-:W-:Y:S01]  /*35f0*/  @!P2 FMUL R61, R61, R61 ;  /* 0x0000003d3d3da220 */ /* 0x008fe20000400000 */
[----:B------:R-:W-:Y:S01]  /*3600*/  FSETP.GEU.AND P2, PT, R26, -126, PT ;  /* 0xc2fc00001a00780b */ /* 0x000fe20003f4e000 */
[----:B----4-:R-:W-:Y:S01]  /*3610*/  FADD R3, R24, R33 ;  /* 0x0000002118037221 */ /* 0x010fe20000000000 */
[----:B------:R-:W-:-:S04]  /*3620*/  F2FP.BF16.F32.PACK_AB R24, R5, R24 ;  /* 0x000000180518723e */ /* 0x000fc800000010ff */
[----:B------:R-:W2:Y:S01]  /*3630*/  MUFU.EX2 R83, R83 ;  /* 0x0000005300537308 */ /* 0x000ea20000000800 */
[----:B-----5:R-:W-:Y:S01]  /*3640*/  @!P5 FMUL R70, R70, R70 ;  /* 0x000000464646d220 */ /* 0x020fe20000400000 */
[----:B------:R-:W-:Y:S01]  /*3650*/  FSETP.GEU.AND P5, PT, R71, -126, PT ;  /* 0xc2fc00004700780b */ /* 0x000fe20003fae000 */
[----:B------:R-:W-:Y:S02]  /*3660*/  @!P4 FMUL R30, R30, 0.5 ;  /* 0x3f0000001e1ec820 */ /* 0x000fe40000400000 */
[----:B------:R-:W-:Y:S02]  /*3670*/  FADD R50, R39, R70 ;  /* 0x0000004627327221 */ /* 0x000fe40000000000 */
[----:B------:R-:W-:Y:S01]  /*3680*/  @!P2 FMUL R26, R26, 0.5 ;  /* 0x3f0000001a1aa820 */ /* 0x000fe20000400000 */
[----:B------:R3:W4:Y:S01]  /*3690*/  MUFU.EX2 R82, R34 ;  /* 0x0000002200527308 */ /* 0x0007220000000800 */
[----:B-1----:R-:W-:Y:S01]  /*36a0*/  @!P3 FMUL R75, R75, R75 ;  /* 0x0000004b4b4bb220 */ /* 0x002fe20000400000 */
[----:B------:R-:W-:-:S03]  /*36b0*/  FSETP.GEU.AND P3, PT, R79, -126, PT ;  /* 0xc2fc00004f00780b */ /* 0x000fc60003f6e000 */
[----:B------:R-:W-:Y:S02]  /*36c0*/  FADD R85, R84, R75 ;  /* 0x0000004b54557221 */ /* 0x000fe40000000000 */
[----:B------:R-:W-:Y:S01]  /*36d0*/  @!P5 FMUL R71, R71, 0.5 ;  /* 0x3f0000004747d820 */ /* 0x000fe20000400000 */
[----:B------:R1:W5:Y:S01]  /*36e0*/  MUFU.EX2 R92, R30 ;  /* 0x0000001e005c7308 */ /* 0x0003620000000800 */
[----:B--2---:R-:W-:Y:S01]  /*36f0*/  @!P1 FMUL R83, R83, R83 ;  /* 0x0000005353539220 */ /* 0x004fe20000400000 */
[----:B------:R-:W-:Y:S01]  /*3700*/  FSETP.GEU.AND P1, PT, R0, -126, PT ;  /* 0xc2fc00000000780b */ /* 0x000fe20003f2e000 */
[----:B---3--:R-:W-:Y:S02]  /*3710*/  FADD R34, R15, R52 ;  /* 0x000000340f227221 */ /* 0x008fe40000000000 */
[----:B------:R-:W-:Y:S02]  /*3720*/  FADD R89, R58, R83 ;  /* 0x000000533a597221 */ /* 0x000fe40000000000 */
[----:B------:R-:W-:Y:S01]  /*3730*/  @!P3 FMUL R79, R79, 0.5 ;  /* 0x3f0000004f4fb820 */ /* 0x000fe20000400000 */
[----:B------:R2:W-:Y:S01]  /*3740*/  MUFU.EX2 R74, R26 ;  /* 0x0000001a004a7308 */ /* 0x0005e20000000800 */
[----:B----4-:R-:W-:Y:S01]  /*3750*/  @!P6 FMUL R82, R82, R82 ;  /* 0x000000525252e220 */ /* 0x010fe20000400000 */
[----:B------:R-:W-:Y:S01]  /*3760*/  FSETP.GEU.AND P6, PT, R78, -126, PT ;  /* 0xc2fc00004e00780b */ /* 0x000fe20003fce000 */
[----:B-1----:R-:W-:Y:S01]  /*3770*/  FADD R30, R32, R49 ;  /* 0x00000031201e7221 */ /* 0x002fe20000000000 */
[----:B------:R-:W-:Y:S01]  /*3780*/  FADD R54, R54, R89 ;  /* 0x0000005936367221 */ /* 0x000fe20000000000 */
[----:B------:R-:W-:-:S02]  /*3790*/  F2FP.BF16.F32.PACK_AB R32, R15, R32 ;  /* 0x000000200f20723e */ /* 0x000fc400000010ff */
[----:B------:R-:W-:Y:S01]  /*37a0*/  @!P1 FMUL R0, R0, 0.5 ;  /* 0x3f00000000009820 */ /* 0x000fe20000400000 */
[----:B------:R-:W1:Y:S01]  /*37b0*/  MUFU.EX2 R71, R71 ;  /* 0x0000004700477308 */ /* 0x000e620000000800 */
[----:B--2---:R-:W-:Y:S01]  /*37c0*/  FADD R26, R28, R41 ;  /* 0x000000291c1a7221 */ /* 0x004fe20000000000 */
[----:B-----5:R-:W-:Y:S01]  /*37d0*/  @!P4 FMUL R92, R92, R92 ;  /* 0x0000005c5c5cc220 */ /* 0x020fe20000400000 */
[----:B------:R-:W-:Y:S01]  /*37e0*/  FSETP.GEU.AND P4, PT, R86, -126, PT ;  /* 0xc2fc00005600780b */ /* 0x000fe20003f8e000 */
[----:B------:R-:W-:Y:S01]  /*37f0*/  FADD R38, R3, R30 ;  /* 0x0000001e03267221 */ /* 0x000fe20000000000 */
[----:B------:R-:W-:Y:S01]  /*3800*/  FADD R73, R26, R65 ;  /* 0x000000411a497221 */ /* 0x000fe20000000000 */
[----:B------:R-:W-:Y:S01]  /*3810*/  FADD R26, R8, R37 ;  /* 0x00000025081a7221 */ /* 0x000fe20000000000 */
[----:B------:R-:W-:Y:S01]  /*3820*/  FADD R65, R12, R53 ;  /* 0x000000350c417221 */ /* 0x000fe20000000000 */
[----:B------:R-:W2:Y:S01]  /*3830*/  MUFU.EX2 R79, R79 ;  /* 0x0000004f004f7308 */ /* 0x000ea20000000800 */
[----:B------:R-:W-:Y:S01]  /*3840*/  @!P6 FMUL R78, R78, 0.5 ;  /* 0x3f0000004e4ee820 */ /* 0x000fe20000400000 */
[----:B------:R-:W-:Y:S01]  /*3850*/  FADD R3, R5, R40 ;  /* 0x0000002805037221 */ /* 0x000fe20000000000 */
[----:B------:R-:W-:Y:S01]  /*3860*/  FADD R46, R26, R65 ;  /* 0x000000411a2e7221 */ /* 0x000fe20000000000 */
[----:B------:R-:W-:Y:S01]  /*3870*/  FADD R65, R14, R27 ;  /* 0x0000001b0e417221 */ /* 0x000fe20000000000 */
[----:B------:R-:W-:Y:S01]  /*3880*/  FADD R26, R10, R45 ;  /* 0x0000002d0a1a7221 */ /* 0x000fe20000000000 */
[----:B------:R-:W-:Y:S01]  /*3890*/  FADD R30, R11, R44 ;  /* 0x0000002c0b1e7221 */ /* 0x000fe20000000000 */
[----:B------:R-:W-:Y:S01]  /*38a0*/  FADD R42, R3, R34 ;  /* 0x00000022032a7221 */ /* 0x000fe20000000000 */
[----:B------:R-:W-:Y:S01]  /*38b0*/  @!P4 FMUL R86, R86, 0.5 ;  /* 0x3f0000005656c820 */ /* 0x000fe20000400000 */
[----:B------:R-:W-:Y:S01]  /*38c0*/  FADD R81, R26, R65 ;  /* 0x000000411a517221 */ /* 0x000fe20000000000 */
[----:B------:R-:W-:Y:S01]  /*38d0*/  FADD R77, R30, R69 ;  /* 0x000000451e4d7221 */ /* 0x000fe20000000000 */
[----:B------:R-:W3:Y:S01]  /*38e0*/  MUFU.EX2 R65, R0 ;  /* 0x0000000000417308 */ /* 0x000ee20000000800 */
[----:B------:R-:W-:Y:S01]  /*38f0*/  FADD R3, R9, R20 ;  /* 0x0000001409037221 */ /* 0x000fe20000000000 */
[----:B------:R-:W-:Y:S01]  /*3900*/  FADD R34, R21, R56 ;  /* 0x0000003815227221 */ /* 0x000fe20000000000 */
[----:B------:R-:W-:Y:S01]  /*3910*/  FADD R30, R13, R48 ;  /* 0x000000300d1e7221 */ /* 0x000fe20000000000 */
[----:B------:R-:W-:Y:S01]  /*3920*/  FADD R69, R29, R64 ;  /* 0x000000401d457221 */ /* 0x000fe20000000000 */
[----:B------:R-:W-:Y:S01]  /*3930*/  FADD R26, R31, R90 ;  /* 0x0000005a1f1a7221 */ /* 0x000fe20000000000 */
[----:B------:R-:W-:Y:S01]  /*3940*/  FADD R3, R3, R34 ;  /* 0x0000002203037221 */ /* 0x000fe20000000000 */
[----:B------:R-:W-:Y:S01]  /*3950*/  FADD R87, R55, R92 ;  /* 0x0000005c37577221 */ /* 0x000fe20000000000 */
[----:B------:R-:W4:Y:S01]  /*3960*/  MUFU.EX2 R78, R78 ;  /* 0x0000004e004e7308 */ /* 0x000f220000000800 */
[----:B------:R-:W-:Y:S01]  /*3970*/  FADD R30, R30, R69 ;  /* 0x000000451e1e7221 */ /* 0x000fe20000000000 */
[----:B------:R-:W-:Y:S01]  /*3980*/  FADD R69, R47, R82 ;  /* 0x000000522f457221 */ /* 0x000fe20000000000 */
[----:B------:R-:W-:Y:S01]  /*3990*/  FADD R34, R68, R61 ;  /* 0x0000003d44227221 */ /* 0x000fe20000000000 */
[----:B-1----:R-:W-:Y:S01]  /*39a0*/  @!P5 FMUL R71, R71, R71 ;  /* 0x000000474747d220 */ /* 0x002fe20000400000 */
[----:B--2---:R-:W-:Y:S01]  /*39b0*/  @!P3 FMUL R79, R79, R79 ;  /* 0x0000004f4f4fb220 */ /* 0x004fe20000400000 */
[----:B------:R-:W-:Y:S01]  /*39c0*/  FADD R91, R26, R69 ;  /* 0x000000451a5b7221 */ /* 0x000fe20000000000 */
[----:B------:R-:W-:Y:S01]  /*39d0*/  FADD R94, R50, R87 ;  /* 0x00000057325e7221 */ /* 0x000fe20000000000 */
[----:B------:R-:W1:Y:S01]  /*39e0*/  MUFU.EX2 R86, R86 ;  /* 0x0000005600567308 */ /* 0x000e620000000800 */
[----:B---3--:R-:W-:Y:S01]  /*39f0*/  @!P1 FMUL R65, R65, R65 ;  /* 0x0000004141419220 */ /* 0x008fe20000400000 */
[----:B------:R-:W-:Y:S01]  /*3a00*/  FADD R93, R34, R85 ;  /* 0x00000055225d7221 */ /* 0x000fe20000000000 */
[----:B------:R-:W-:Y:S01]  /*3a10*/  FADD R26, R72, R63 ;  /* 0x0000003f481a7221 */ /* 0x000fe20000000000 */
[----:B------:R-:W-:Y:S01]  /*3a20*/  FADD R85, R88, R79 ;  /* 0x0000004f58557221 */ /* 0x000fe20000000000 */
[----:B------:R-:W-:Y:S01]  /*3a30*/  FADD R50, R80, R71 ;  /* 0x0000004750327221 */ /* 0x000fe20000000000 */
[----:B------:R-:W-:Y:S01]  /*3a40*/  FADD R89, R62, R65 ;  /* 0x000000413e597221 */ /* 0x000fe20000000000 */
[----:B------:R-:W-:Y:S01]  /*3a50*/  @!P2 FMUL R74, R74, R74 ;  /* 0x0000004a4a4aa220 */ /* 0x000fe20000400000 */
[----:B------:R-:W-:Y:S01]  /*3a60*/  FADD R26, R26, R85 ;  /* 0x000000551a1a7221 */ /* 0x000fe20000000000 */
[----:B----4-:R-:W-:Y:S01]  /*3a70*/  @!P6 FMUL R78, R78, R78 ;  /* 0x0000004e4e4ee220 */ /* 0x010fe20000400000 */
[----:B------:R-:W-:Y:S01]  /*3a80*/  FADD R89, R50, R89 ;  /* 0x0000005932597221 */ /* 0x000fe20000000000 */
[----:B------:R-:W-:Y:S01]  /*3a90*/  FADD R0, R35, R66 ;  /* 0x0000004223007221 */ /* 0x000fe20000000000 */
[----:B------:R-:W-:Y:S01]  /*3aa0*/  FADD R34, R43, R74 ;  /* 0x0000004a2b227221 */ /* 0x000fe20000000000 */
[----:B------:R-:W-:Y:S01]  /*3ab0*/  FADD R69, R51, R78 ;  /* 0x0000004e33457221 */ /* 0x000fe20000000000 */
[----:B------:R-:W-:Y:S01]  /*3ac0*/  FADD R89, R26, R89 ;  /* 0x000000591a597221 */ /* 0x000fe20000000000 */
[----:B------:R-:W-:Y:S01]  /*3ad0*/  IMAD.U32 R26, RZ, RZ, UR21 ;  /* 0x00000015ff1a7e24 */ /* 0x000fe2000f8e00ff */
[----:B------:R-:W-:Y:S01]  /*3ae0*/  UIADD3 UR21, UR37, 0x1, URZ ;  /* 0x0000000125157890 */ /* 0x000fe2000fffe03f */
[----:B-1----:R-:W-:Y:S01]  /*3af0*/  @!P4 FMUL R86, R86, R86 ;  /* 0x000000565656c220 */ /* 0x002fe20000400000 */
[----:B------:R-:W-:Y:S01]  /*3b00*/  FADD R0, R0, R69 ;  /* 0x0000004500007221 */ /* 0x000fe20000000000 */
[----:B------:R-:W-:Y:S01]  /*3b10*/  FADD R38, R38, R73 ;  /* 0x0000004926267221 */ /* 0x000fe20000000000 */
[----:B------:R-:W-:Y:S01]  /*3b20*/  UISETP.NE.AND UP0, UPT, UR21, 0x5, UPT ;  /* 0x000000051500788c */ /* 0x000fe2000bf05270 */
[----:B------:R-:W-:Y:S01]  /*3b30*/  FADD R87, R59, R86 ;  /* 0x000000563b577221 */ /* 0x000fe20000000000 */
[----:B------:R-:W-:Y:S01]  /*3b40*/  FADD R42, R42, R77 ;  /* 0x0000004d2a2a7221 */ /* 0x000fe20000000000 */
[----:B------:R-:W-:Y:S01]  /*3b50*/  FADD R81, R46, R81 ;  /* 0x000000512e517221 */ /* 0x000fe20000000000 */
[----:B------:R-:W-:Y:S01]  /*3b60*/  FADD R3, R3, R30 ;  /* 0x0000001e03037221 */ /* 0x000fe20000000000 */
[----:B------:R-:W-:Y:S01]  /*3b70*/  FADD R87, R34, R87 ;  /* 0x0000005722577221 */ /* 0x000fe20000000000 */
[----:B------:R-:W-:Y:S01]  /*3b80*/  USEL UR6, URZ, 0x1, UP0 ;  /* 0x000000013f067887 */ /* 0x000fe20008000000 */
[----:B------:R-:W-:Y:S01]  /*3b90*/  FADD R91, R91, R94 ;  /* 0x0000005e5b5b7221 */ /* 0x000fe20000000000 */
[----:B------:R-:W-:Y:S01]  /*3ba0*/  FADD R54, R93, R54 ;  /* 0x000000365d367221 */ /* 0x000fe20000000000 */
[----:B------:R-:W-:Y:S01]  /*3bb0*/  FADD R0, R0, R87 ;  /* 0x0000005700007221 */ /* 0x000fe20000000000 */
[----:B------:R-:W-:Y:S01]  /*3bc0*/  FADD R38, R38, R81 ;  /* 0x0000005126267221 */ /* 0x000fe20000000000 */
[----:B------:R-:W-:Y:S01]  /*3bd0*/  FADD R3, R42, R3 ;  /* 0x000000032a037221 */ /* 0x000fe20000000000 */
[----:B------:R-:W-:Y:S01]  /*3be0*/  FADD R89, R54, R89 ;  /* 0x0000005936597221 */ /* 0x000fe20000000000 */
[----:B------:R-:W-:Y:S01]  /*3bf0*/  FADD R0, R91, R0 ;  /* 0x000000005b007221 */ /* 0x000fe20000000000 */
[----:B------:R1:W-:Y:S01]  /*3c00*/  SYNCS.ARRIVE.TRANS64.A1T0 RZ, [R26+UR23], RZ ;  /* 0x000000ff1aff79a7 */ /* 0x0003e20008100017 */
[----:B------:R-:W-:Y:S01]  /*3c10*/  FADD R3, R38, R3 ;  /* 0x0000000326037221 */ /* 0x000fe20000000000 */
[----:B------:R-:W-:Y:S01]  /*3c20*/  F2FP.BF16.F32.PACK_AB R54, R64, R27 ;  /* 0x0000001b4036723e */ /* 0x000fe200000010ff */
[----:B------:R-:W-:Y:S01]  /*3c30*/  USEL UR21, UR21, URZ, UP0 ;  /* 0x0000003f15157287 */ /* 0x000fe20008000000 */
[----:B------:R-:W-:Y:S01]  /*3c40*/  LOP3.LUT R19, R19, UR6, RZ, 0x3c, !PT ;  /* 0x0000000613137c12 */ /* 0x000fe2000f8e3cff */
[----:B------:R-:W-:Y:S01]  /*3c50*/  FADD R0, R0, R89 ;  /* 0x0000005900007221 */ /* 0x000fe20000000000 */
[----:B------:R-:W-:-:S02]  /*3c60*/  F2FP.BF16.F32.PACK_AB R38, R29, R14 ;  /* 0x0000000e1d26723e */ /* 0x000fc400000010ff */
[----:B------:R-:W-:Y:S02]  /*3c70*/  F2FP.BF16.F32.PACK_AB R40, R40, R33 ;  /* 0x000000212828723e */ /* 0x000fe400000010ff */
[----:B------:R-:W-:Y:S02]  /*3c80*/  F2FP.BF16.F32.PACK_AB R46, R48, R45 ;  /* 0x0000002d302e723e */ /* 0x000fe400000010ff */
[----:B------:R-:W-:Y:S02]  /*3c90*/  F2FP.BF16.F32.PACK_AB R27, R72, R35 ;  /* 0x00000023481b723e */ /* 0x000fe400000010ff */
[----:B------:R-:W-:Y:S02]  /*3ca0*/  F2FP.BF16.F32.PACK_AB R42, R20, R37 ;  /* 0x00000025142a723e */ /* 0x000fe400000010ff */
[----:B------:R-:W-:Y:S02]  /*3cb0*/  F2FP.BF16.F32.PACK_AB R44, R44, R41 ;  /* 0x000000292c2c723e */ /* 0x000fe400000010ff */
[----:B------:R-:W-:-:S02]  /*3cc0*/  F2FP.BF16.F32.PACK_AB R48, R52, R49 ;  /* 0x000000313430723e */ /* 0x000fc400000010ff */
[----:B------:R-:W-:Y:S02]  /*3cd0*/  F2FP.BF16.F32.PACK_AB R50, R56, R53 ;  /* 0x000000353832723e */ /* 0x000fe400000010ff */
[----:B------:R-:W-:Y:S02]  /*3ce0*/  F2FP.BF16.F32.PACK_AB R29, R76, R39 ;  /* 0x000000274c1d723e */ /* 0x000fe400000010ff */
[----:B------:R-:W-:Y:S02]  /*3cf0*/  F2FP.BF16.F32.PACK_AB R31, R80, R43 ;  /* 0x0000002b501f723e */ /* 0x000fe400000010ff */
[----:B------:R-:W-:Y:S02]  /*3d00*/  F2FP.BF16.F32.PACK_AB R33, R84, R47 ;  /* 0x0000002f5421723e */ /* 0x000fe400000010ff */
[----:B------:R-:W-:Y:S02]  /*3d10*/  F2FP.BF16.F32.PACK_AB R35, R88, R51 ;  /* 0x000000335823723e */ /* 0x000fe400000010ff */
[----:B-1----:R-:W-:-:S02]  /*3d20*/  F2FP.BF16.F32.PACK_AB R26, R9, R8 ;  /* 0x00000008091a723e */ /* 0x002fc400000010ff */
        /* <DEDUP_REMOVED lines=11> */
[----:B------:R-:W-:-:S02]  /*3de0*/  F2FP.BF16.F32.PACK_AB R51, R79, R78 ;  /* 0x0000004e4f33723e */ /* 0x000fc400000010ff */
[----:B------:R-:W-:Y:S01]  /*3df0*/  F2FP.BF16.F32.PACK_AB R53, R83, R92 ;  /* 0x0000005c5335723e */ /* 0x000fe200000010ff */
[----:B------:R-:W-:Y:S06]  /*3e00*/  @!P0 BRA `(.L_x_21) ;  /* 0x0000000000048947 */ /* 0x000fec0003800000 */
[----:B------:R-:W-:Y:S01]  /*3e10*/  BPT.TRAP 0x1 ;  /* 0x000000040000795c */ /* 0x000fe20000300000 */
.L_x_21:
[----:B------:R-:W-:Y:S01]  /*3e20*/  ULEA UR6, UR21, UR45, 0x3 ;  /* 0x0000002d15067291 */ /* 0x000fe2000f8e183f */
[----:B------:R-:W-:-:S08]  /*3e30*/  SHF.L.U32 R5, R19, 0x1f, RZ ;  /* 0x0000001f13057819 */ /* 0x000fd000000006ff */
[----:B------:R-:W1:Y:S02]  /*3e40*/  SYNCS.PHASECHK.TRANS64.TRYWAIT P1, [UR6+0x1c400], R5 ;  /* 0x01c40005ff0075a7 */ /* 0x000e640008020146 */
[----:B-1----:R-:W-:Y:S05]  /*3e50*/  @!P1 BRA `(.L_x_22) ;  /* 0x0000008c00e49947 */ /* 0x002fea0003800000 */
.L_x_125:
[----:B------:R-:W-:Y:S01]  /*3e60*/  ULEA UR10, UR21, UR44, 0xa ;  /* 0x0000002c150a7291 */ /* 0x000fe2000f8e503f */
[----:B------:R-:W-:Y:S01]  /*3e70*/  WARPGROUP.ARRIVE ;  /* 0x00000000000079c5 */ /* 0x000fe20000000000 */
[----:B------:R-:W-:Y:S01]  /*3e80*/  UMOV UR7, 0x40000040 ;  /* 0x4000004000077882 */ /* 0x000fe20000000000 */
[----:B------:R-:W-:-:S04]  /*3e90*/  F2FP.BF16.F32.PACK_AB R55, R65, R86 ;  /* 0x000000564137723e */ /* 0x000fc800000010ff */
[----:B------:R-:W-:Y:S02]  /*3ea0*/  UMOV UR6, UR10 ;  /* 0x0000000a00067c82 */ /* 0x000fe40008000000 */
[----:B------:R-:W-:Y:S01]  /*3eb0*/  HGMMA.64x64x16.F32.BF16 R88, R24, gdesc[UR4].tnspB, RZ, !UPT, gsb0 ;  /* 0x40e0000418587df0 */ /* 0x000fe2000c0018ff */
[----:B------:R-:W-:Y:S01]  /*3ec0*/  UIADD3 UR6, UR10, 0x80, URZ ;  /* 0x000000800a067890 */ /* 0x000fe2000fffe03f */
[----:B------:R-:W-:Y:S01]  /*3ed0*/  UMOV UR7, 0x40000040 ;  /* 0x4000004000077882 */ /* 0x000fe20000000000 */
[----:B------:R-:W-:Y:S02]  /*3ee0*/  WARPGROUP.DEPBAR.LE gsb0, 0x0 ;  /* 0x00008000000079c5 */ /* 0x000fe40000010000 */
[----:B------:R-:W-:-:S06]  /*3ef0*/  WARPGROUP.ARRIVE ;  /* 0x00000000000079c5 */ /* 0x000fcc0000000000 */
[----:B------:R-:W-:Y:S01]  /*3f00*/  HGMMA.64x64x16.F32.BF16 R88, R28, gdesc[UR4].tnspB, R88, gsb0 ;  /* 0x40e000041c587df0 */ /* 0x000fe20008001858 */
        /* <DEDUP_REMOVED lines=29> */
[----:B------:R-:W-:Y:S03]  /*40e0*/  HGMMA.64x64x16.F32.BF16 R88, R52, gdesc[UR4].tnspB, R88, gsb0 ;  /* 0x40e0000434587df0 */ /* 0x000fe60008001858 */
[----:B------:R-:W-:Y:S02]  /*40f0*/  WARPGROUP.DEPBAR.LE gsb0, 0x0 ;  /* 0x00008000000079c5 */ /* 0x000fe40000010000 */
[----:B------:R-:W-:Y:S05]  /*4100*/  @!P0 BRA `(.L_x_23) ;  /* 0x0000000000048947 */ /* 0x000fea0003800000 */
[----:B------:R-:W-:Y:S01]  /*4110*/  BPT.TRAP 0x1 ;  /* 0x000000040000795c */ /* 0x000fe20000300000 */
.L_x_23:
[----:B------:R-:W-:Y:S02]  /*4120*/  UISETP.GT.U32.AND UP0, UPT, UR48, 0x1, UPT ;  /* 0x000000013000788c */ /* 0x000fe4000bf04070 */
[----:B------:R-:W-:-:S04]  /*4130*/  UIADD3 UR22, UR22, 0x1c428, URZ ;  /* 0x0001c42816167890 */ /* 0x000fc8000fffe03f */
[----:B------:R-:W-:Y:S01]  /*4140*/  PLOP3.LUT P1, PT, PT, PT, UP0, 0x80, 0x0 ;  /* 0x000000000000781c */ /* 0x000fe20003f2f008 */
[----:B------:R-:W-:-:S09]  /*4150*/  UPRMT UR22, URZ, 0x654, UR22 ;  /* 0x000006543f167896 */ /* 0x000fd20008000016 */
[----:B------:R-:W-:Y:S03]  /*4160*/  SYNCS.ARRIVE.TRANS64.RED.A1T0 RZ, [UR22], RZ ;  /* 0x000000ffffff79a7 */ /* 0x000fe60008100416 */
[----:B------:R-:W-:Y:S05]  /*4170*/  @P1 BRA `(.L_x_24) ;  /* 0x0000000000041947 */ /* 0x000fea0003800000 */
[----:B------:R-:W-:Y:S01]  /*4180*/  BPT.TRAP 0x1 ;  /* 0x000000040000795c */ /* 0x000fe20000300000 */
.L_x_24:
[----:B------:R-:W-:Y:S01]  /*4190*/  UIADD3 UR37, UR21, 0x1, URZ ;  /* 0x0000000115257890 */ /* 0x000fe2000fffe03f */
[C---:B------:R-:W-:Y:S01]  /*41a0*/  ISETP.GE.AND P2, PT, R7.reuse, 0x3, PT ;  /* 0x000000030700780c */ /* 0x040fe20003f46270 */
[----:B-1----:R-:W-:Y:S01]  /*41b0*/  VIADD R5, R120, 0x80 ;  /* 0x0000008078057836 */ /* 0x002fe20000000000 */
[----:B------:R-:W-:Y:S01]  /*41c0*/  IADD3 R7, R7, -0x1, RZ ;  /* 0xffffffff07077810 */ /* 0x000fe20007ffe0ff */
[----:B------:R-:W-:-:S04]  /*41d0*/  UISETP.NE.AND UP0, UPT, UR37, 0x5, UPT ;  /* 0x000000052500788c */ /* 0x000fc8000bf05270 */
[----:B------:R-:W-:Y:S02]  /*41e0*/  USEL UR6, URZ, 0x1, UP0 ;  /* 0x000000013f067887 */ /* 0x000fe40008000000 */
[----:B------:R-:W-:-:S04]  /*41f0*/  USEL UR37, UR37, URZ, UP0 ;  /* 0x0000003f25257287 */ /* 0x000fc80008000000 */
[----:B------:R-:W-:Y:S01]  /*4200*/  LOP3.LUT R19, R19, UR6, RZ, 0x3c, !PT ;  /* 0x0000000613137c12 */ /* 0x000fe2000f8e3cff */
[----:B------:R-:W-:Y:S07]  /*4210*/  @!P2 BRA `(.L_x_25) ;  /* 0x000000280040a947 */ /* 0x000fee0003800000 */
[----:B------:R-:W-:Y:S01]  /*4220*/  IMAD.MOV.U32 R11, RZ, RZ, R4 ;  /* 0x000000ffff0b7224 */ /* 0x000fe200078e0004 */
[----:B------:R-:W-:Y:S01]  /*4230*/  ULDC UR22, c[0x0][0x604] ;  /* 0x0001810000167ab9 */ /* 0x000fe20000000800 */
[----:B------:R-:W-:-:S07]  /*4240*/  IMAD.MOV.U32 R9, RZ, RZ, R6 ;  /* 0x000000ffff097224 */ /* 0x000fce00078e0006 */
.L_x_36:
[----:B------:R-:W-:Y:S05]  /*4250*/  @!P0 BRA `(.L_x_26) ;  /* 0x0000000000048947 */ /* 0x000fea0003800000 */
[----:B------:R-:W-:Y:S01]  /*4260*/  BPT.TRAP 0x1 ;  /* 0x000000040000795c */ /* 0x000fe20000300000 */
.L_x_26:
[----:B------:R-:W-:Y:S01]  /*4270*/  ULEA UR6, UR37, UR45, 0x3 ;  /* 0x0000002d25067291 */ /* 0x000fe2000f8e183f */
[----:B------:R-:W-:-:S08]  /*4280*/  SHF.L.U32 R4, R19, 0x1f, RZ ;  /* 0x0000001f13047819 */ /* 0x000fd000000006ff */
[----:B------:R-:W1:Y:S02]  /*4290*/  SYNCS.PHASECHK.TRANS64.TRYWAIT P2, [UR6+0x1c400], R4 ;  /* 0x01c40004ff0075a7 */ /* 0x000e640008040146 */
[----:B-1----:R-:W-:Y:S05]  /*42a0*/  @!P2 BRA `(.L_x_27) ;  /* 0x0000008800e8a947 */ /* 0x002fea0003800000 */
.L_x_126:
[----:B------:R-:W-:Y:S01]  /*42b0*/  ULEA UR18, UR37, UR42, 0xa ;  /* 0x0000002a25127291 */ /* 0x000fe2000f8e503f */
[----:B------:R-:W-:Y:S01]  /*42c0*/  WARPGROUP.ARRIVE ;  /* 0x00000000000079c5 */ /* 0x000fe20000000000 */
[----:B------:R-:W-:Y:S01]  /*42d0*/  UMOV UR19, 0x40000040 ;  /* 0x4000004000137882 */ /* 0x000fe20000000000 */
[----:B------:R-:W-:Y:S01]  /*42e0*/  UMOV UR7, 0x40000040 ;  /* 0x4000004000077882 */ /* 0x000fe20000000000 */
[----:B------:R-:W-:Y:S02]  /*42f0*/  UIADD3 UR6, UR18, 0x2, URZ ;  /* 0x0000000212067890 */ /* 0x000fe4000fffe03f */
[----:B------:R-:W-:Y:S01]  /*4300*/  UIADD3 UR10, UR18, 0x4, URZ ;  /* 0x00000004120a7890 */ /* 0x000fe2000fffe03f */
[----:B------:R-:W-:Y:S02]  /*4310*/  UMOV UR11, 0x40000040 ;  /* 0x40000040000b7882 */ /* 0x000fe40000000000 */
[----:B------:R-:W-:Y:S01]  /*4320*/  HGMMA.64x128x16.F32.BF16 R24, gdesc[UR16], RZ, !UPT, gsb0 ;  /* 0x01e00000101879f0 */ /* 0x000fe2000c0018ff */
[----:B------:R-:W-:Y:S01]  /*4330*/  UIADD3 UR14, UR18, 0x6, URZ ;  /* 0x00000006120e7890 */ /* 0x000fe2000fffe03f */
[----:B------:R-:W-:Y:S01]  /*4340*/  UMOV UR15, 0x40000040 ;  /* 0x40000040000f7882 */ /* 0x000fe20000000000 */
[----:B------:R-:W-:-:S02]  /*4350*/  WARPGROUP.DEPBAR.LE gsb0, 0x0 ;  /* 0x00008000000079c5 */ /* 0x000fc40000010000 */
[----:B------:R-:W-:-:S07]  /*4360*/  WARPGROUP.ARRIVE ;  /* 0x00000000000079c5 */ /* 0x000fce0000000000 */
[----:B------:R-:W-:Y:S03]  /*4370*/  HGMMA.64x128x16.F32.BF16 R24, gdesc[UR4], R24, gsb0 ;  /* 0x01e00000041879f0 */ /* 0x000fe60008001818 */
[----:B------:R-:W-:Y:S02]  /*4380*/  WARPGROUP.DEPBAR.LE gsb0, 0x0 ;  /* 0x00008000000079c5 */ /* 0x000fe40000010000 */
[----:B------:R-:W-:-:S07]  /*4390*/  WARPGROUP.ARRIVE ;  /* 0x00000000000079c5 */ /* 0x000fce0000000000 */
[----:B------:R-:W-:Y:S01]  /*43a0*/  HGMMA.64x128x16.F32.BF16 R24, gdesc[UR8], R24, gsb0 ;  /* 0x01e00000081879f0 */ /* 0x000fe20008001818 */
[----:B------:R-:W-:-:S04]  /*43b0*/  UIADD3 UR10, UR37, 0x1, URZ ;  /* 0x00000001250a7890 */ /* 0x000fc8000fffe03f */
[----:B------:R-:W-:-:S04]  /*43c0*/  UISETP.NE.AND UP0, UPT, UR10, 0x5, UPT ;  /* 0x000000050a00788c */ /* 0x000fc8000bf05270 */
[----:B------:R-:W-:Y:S02]  /*43d0*/  USEL UR6, URZ, 0x1, UP0 ;  /* 0x000000013f067887 */ /* 0x000fe40008000000 */
[----:B------:R-:W-:-:S04]  /*43e0*/  USEL UR10, UR10, URZ, UP0 ;  /* 0x0000003f0a0a7287 */ /* 0x000fc80008000000 */
[----:B------:R-:W-:Y:S01]  /*43f0*/  LOP3.LUT R19, R19, UR6, RZ, 0x3c, !PT ;  /* 0x0000000613137c12 */ /* 0x000fe2000f8e3cff */
[----:B------:R-:W-:Y:S02]  /*4400*/  WARPGROUP.DEPBAR.LE gsb0, 0x0 ;  /* 0x00008000000079c5 */ /* 0x000fe40000010000 */
[----:B------:R-:W-:-:S06]  /*4410*/  WARPGROUP.ARRIVE ;  /* 0x00000000000079c5 */ /* 0x000fcc0000000000 */
[----:B------:R-:W-:Y:S03]  /*4420*/  HGMMA.64x128x16.F32.BF16 R24, gdesc[UR12], R24, gsb0 ;  /* 0x01e000000c1879f0 */ /* 0x000fe60008001818 */
[----:B------:R-:W-:Y:S02]  /*4430*/  WARPGROUP.DEPBAR.LE gsb0, 0x0 ;  /* 0x00008000000079c5 */ /* 0x000fe40000010000 */
[----:B------:R-:W-:Y:S05]  /*4440*/  @!P0 BRA `(.L_x_28) ;  /* 0x0000000000048947 */ /* 0x000fea0003800000 */
[----:B------:R-:W-:Y:S01]  /*4450*/  BPT.TRAP 0x1 ;  /* 0x000000040000795c */ /* 0x000fe20000300000 */
.L_x_28:
[----:B-1----:R-:W-:Y:S01]  /*4460*/  FMNMX R4, R24, R11, !PT ;  /* 0x0000000b18047209 */ /* 0x002fe20007800000 */
[----:B------:R-:W-:Y:S01]  /*4470*/  ULEA UR6, UR10, UR45, 0x3 ;  /* 0x0000002d0a067291 */ /* 0x000fe2000f8e183f */
[----:B------:R-:W-:Y:S02]  /*4480*/  FMNMX R8, R26, R9, !PT ;  /* 0x000000091a087209 */ /* 0x000fe40007800000 */
[----:B------:R-:W-:Y:S02]  /*4490*/  FMNMX R13, R25, R4, !PT ;  /* 0x00000004190d7209 */ /* 0x000fe40007800000 */
[----:B------:R-:W-:Y:S02]  /*44a0*/  FMNMX R15, R27, R8, !PT ;  /* 0x000000081b0f7209 */ /* 0x000fe40007800000 */
[----:B------:R-:W-:Y:S02]  /*44b0*/  FMNMX R4, R28, R13, !PT ;  /* 0x0000000d1c047209 */ /* 0x000fe40007800000 */
[----:B------:R-:W-:-:S02]  /*44c0*/  FMNMX R8, R30, R15, !PT ;  /* 0x0000000f1e087209 */ /* 0x000fc40007800000 */
[----:B------:R-:W-:-:S04]  /*44d0*/  FMNMX R13, R29, R4, !PT ;  /* 0x000000041d0d7209 */ /* 0x000fc80007800000 */
        /* <DEDUP_REMOVED lines=27> */
[----:B------:R-:W-:-:S05]  /*4690*/  FMNMX R6, R85, R4, !PT ;  /* 0x0000000455067209 */ /* 0x000fca0007800000 */
[----:B------:R-:W1:Y:S02]  /*46a0*/  SHFL.BFLY PT, R13, R6, 0x1, 0x1f ;  /* 0x0c201f00060d7f89 */ /* 0x000e6400000e0000 */
[----:B-1----:R-:W-:-:S05]  /*46b0*/  FMNMX R13, R6, R13, !PT ;  /* 0x0000000d060d7209 */ /* 0x002fca0007800000 */
[----:B------:R-:W1:Y:S02]  /*46c0*/  SHFL.BFLY PT, R4, R13, 0x2, 0x1f ;  /* 0x0c401f000d047f89 */ /* 0x000e6400000e0000 */
[----:B-1----:R-:W-:Y:S02]  /*46d0*/  FMNMX R4, R13, R4, !PT ;  /* 0x000000040d047209 */ /* 0x002fe40007800000 */
[----:B------:R-:W-:Y:S02]  /*46e0*/  FMNMX R13, R31, R8, !PT ;  /* 0x000000081f0d7209 */ /* 0x000fe40007800000 */
[----:B------:R-:W-:Y:S02]  /*46f0*/  FSETP.NEU.AND P2, PT, R4, -INF , PT ;  /* 0xff8000000400780b */ /* 0x000fe40003f4d000 */
[----:B------:R-:W-:Y:S02]  /*4700*/  FMNMX R6, R34, R13, !PT ;  /* 0x0000000d22067209 */ /* 0x000fe40007800000 */
[----:B------:R-:W-:-:S02]  /*4710*/  FSEL R12, R4, RZ, P2 ;  /* 0x000000ff040c7208 */ /* 0x000fc40001000000 */
[----:B------:R-:W-:-:S03]  /*4720*/  FMNMX R13, R35, R6, !PT ;  /* 0x00000006230d7209 */ /* 0x000fc60007800000 */
[----:B------:R-:W-:Y:S01]  /*4730*/  FMUL R121, R12, UR22 ;  /* 0x000000160c797c20 */ /* 0x000fe20008400000 */
[----:B------:R-:W-:Y:S01]  /*4740*/  FMNMX R6, R38, R13, !PT ;  /* 0x0000000d26067209 */ /* 0x000fe20007800000 */
[----:B------:R-:W-:Y:S02]  /*4750*/  FADD R12, -R12, R11 ;  /* 0x0000000b0c0c7221 */ /* 0x000fe40000000100 */
[--C-:B------:R-:W-:Y:S01]  /*4760*/  FFMA R24, R24, UR22, -R121.reuse ;  /* 0x0000001618187c23 */ /* 0x100fe20008000879 */
[--C-:B------:R-:W-:Y:S01]  /*4770*/  FFMA R25, R25, UR22, -R121.reuse ;  /* 0x0000001619197c23 */ /* 0x100fe20008000879 */
[----:B------:R-:W-:Y:S01]  /*4780*/  FMNMX R21, R39, R6, !PT ;  /* 0x0000000627157209 */ /* 0x000fe20007800000 */
[--C-:B------:R-:W-:Y:S01]  /*4790*/  FFMA R8, R28, UR22, -R121.reuse ;  /* 0x000000161c087c23 */ /* 0x100fe20008000879 */
[--C-:B------:R-:W-:Y:S01]  /*47a0*/  FFMA R15, R29, UR22, -R121.reuse ;  /* 0x000000161d0f7c23 */ /* 0x100fe20008000879 */
[----:B------:R-:W-:Y:S01]  /*47b0*/  FSETP.GEU.AND P6, PT, R24, -126, PT ;  /* 0xc2fc00001800780b */ /* 0x000fe20003fce000 */
[--C-:B------:R-:W-:Y:S01]  /*47c0*/  FFMA R28, R32, UR22, -R121.reuse ;  /* 0x00000016201c7c23 */ /* 0x100fe20008000879 */
[----:B------:R-:W-:Y:S01]  /*47d0*/  FSETP.GEU.AND P3, PT, R25, -126, PT ;  /* 0xc2fc00001900780b */ /* 0x000fe20003f6e000 */
[--C-:B------:R-:W-:Y:S01]  /*47e0*/  FFMA R10, R36, UR22, -R121.reuse ;  /* 0x00000016240a7c23 */ /* 0x100fe20008000879 */
[----:B------:R-:W-:Y:S01]  /*47f0*/  FMNMX R6, R42, R21, !PT ;  /* 0x000000152a067209 */ /* 0x000fe20007800000 */
[--C-:B------:R-:W-:Y:S01]  /*4800*/  FFMA R21, R33, UR22, -R121.reuse ;  /* 0x0000001621157c23 */ /* 0x100fe20008000879 */
[----:B------:R-:W-:Y:S01]  /*4810*/  FSETP.GEU.AND P4, PT, R8, -126, PT ;  /* 0xc2fc00000800780b */ /* 0x000fe20003f8e000 */
[--C-:B------:R-:W-:Y:S01]  /*4820*/  FFMA R14, R44, UR22, -R121.reuse ;  /* 0x000000162c0e7c23 */ /* 0x100fe20008000879 */
[----:B------:R-:W-:Y:S01]  /*4830*/  FSETP.GEU.AND P5, PT, R15, -126, PT ;  /* 0xc2fc00000f00780b */ /* 0x000fe20003fae000 */
[--C-:B------:R-:W-:Y:S01]  /*4840*/  FFMA R33, R37, UR22, -R121.reuse ;  /* 0x0000001625217c23 */ /* 0x100fe20008000879 */
[----:B------:R-:W-:Y:S01]  /*4850*/  FSETP.GEU.AND P2, PT, R28, -126, PT ;  /* 0xc2fc00001c00780b */ /* 0x000fe20003f4e000 */
[--C-:B------:R-:W-:Y:S01]  /*4860*/  FFMA R32, R40, UR22, -R121.reuse ;  /* 0x0000001628207c23 */ /* 0x100fe20008000879 */
[--C-:B------:R-:W-:Y:S01]  /*4870*/  FFMA R37, R41, UR22, -R121.reuse ;  /* 0x0000001629257c23 */ /* 0x100fe20008000879 */
[----:B------:R-:W-:Y:S01]  /*4880*/  @!P6 FMUL R24, R24, 0.5 ;  /* 0x3f0000001818e820 */ /* 0x000fe20000400000 */
[--C-:B------:R-:W-:Y:S01]  /*4890*/  FFMA R41, R45, UR22, -R121.reuse ;  /* 0x000000162d297c23 */ /* 0x100fe20008000879 */
[----:B------:R-:W-:Y:S01]  /*48a0*/  @!P3 FMUL R25, R25, 0.5 ;  /* 0x3f0000001919b820 */ /* 0x000fe20000400000 */
[----:B------:R-:W-:Y:S01]  /*48b0*/  FMNMX R29, R43, R6, !PT ;  /* 0x000000062b1d7209 */ /* 0x000fe20007800000 */
[--C-:B------:R-:W-:Y:S01]  /*48c0*/  FFMA R45, R49, UR22, -R121.reuse ;  /* 0x00000016312d7c23 */ /* 0x100fe20008000879 */
[--C-:B------:R-:W-:Y:S01]  /*48d0*/  FFMA R49, R53, UR22, -R121.reuse ;  /* 0x0000001635317c23 */ /* 0x100fe20008000879 */
[----:B------:R-:W1:Y:S01]  /*48e0*/  MUFU.EX2 R24, R24 ;  /* 0x0000001800187308 */ /* 0x000e620000000800 */
[----:B------:R-:W-:Y:S01]  /*48f0*/  @!P4 FMUL R8, R8, 0.5 ;  /* 0x3f0000000808c820 */ /* 0x000fe20000400000 */
[----:B------:R-:W-:Y:S01]  /*4900*/  @!P5 FMUL R15, R15, 0.5 ;  /* 0x3f0000000f0fd820 */ /* 0x000fe20000400000 */
[----:B------:R-:W-:Y:S01]  /*4910*/  FMNMX R6, R46, R29, !PT ;  /* 0x0000001d2e067209 */ /* 0x000fe20007800000 */
[----:B------:R-:W-:Y:S01]  /*4920*/  @!P2 FMUL R28, R28, 0.5 ;  /* 0x3f0000001c1ca820 */ /* 0x000fe20000400000 */
[--C-:B------:R-:W-:Y:S01]  /*4930*/  FFMA R36, R48, UR22, -R121.reuse ;  /* 0x0000001630247c23 */ /* 0x100fe20008000879 */
[--C-:B------:R-:W-:Y:S01]  /*4940*/  FFMA R20, R52, UR22, -R121.reuse ;  /* 0x0000001634147c23 */ /* 0x100fe20008000879 */
[--C-:B------:R-:W-:Y:S01]  /*4950*/  FFMA R53, R56, UR22, -R121.reuse ;  /* 0x0000001638357c23 */ /* 0x100fe20008000879 */
[----:B------:R2:W3:Y:S01]  /*4960*/  MUFU.EX2 R13, R25 ;  /* 0x00000019000d7308 */ /* 0x0004e20000000800 */
[--C-:B------:R-:W-:Y:S01]  /*4970*/  FFMA R44, R61, UR22, -R121.reuse ;  /* 0x000000163d2c7c23 */ /* 0x100fe20008000879 */
[--C-:B------:R-:W-:Y:S01]  /*4980*/  FFMA R61, R64, UR22, -R121.reuse ;  /* 0x00000016403d7c23 */ /* 0x100fe20008000879 */
[--C-:B------:R-:W-:Y:S01]  /*4990*/  FFMA R40, R57, UR22, -R121.reuse ;  /* 0x0000001639287c23 */ /* 0x100fe20008000879 */
[--C-:B------:R-:W-:Y:S01]  /*49a0*/  FFMA R57, R60, UR22, -R121.reuse ;  /* 0x000000163c397c23 */ /* 0x100fe20008000879 */
[--C-:B------:R-:W-:Y:S01]  /*49b0*/  FFMA R48, R65, UR22, -R121.reuse ;  /* 0x0000001641307c23 */ /* 0x100fe20008000879 */
[--C-:B------:R-:W-:Y:S01]  /*49c0*/  FFMA R56, R73, UR22, -R121.reuse ;  /* 0x0000001649387c23 */ /* 0x100fe20008000879 */
[--C-:B------:R-:W-:Y:S01]  /*49d0*/  FFMA R65, R68, UR22, -R121.reuse ;  /* 0x0000001644417c23 */ /* 0x100fe20008000879 */
[----:B------:R-:W4:Y:S01]  /*49e0*/  MUFU.EX2 R8, R8 ;  /* 0x0000000800087308 */ /* 0x000f220000000800 */
[----:B-1----:R-:W-:Y:S01]  /*49f0*/  @!P6 FMUL R24, R24, R24 ;  /* 0x000000181818e220 */ /* 0x002fe20000400000 */
[----:B------:R-:W-:Y:S01]  /*4a00*/  FSETP.GEU.AND P6, PT, R21, -126, PT ;  /* 0xc2fc00001500780b */ /* 0x000fe20003fce000 */
[--C-:B------:R-:W-:Y:S01]  /*4a10*/  FFMA R52, R69, UR22, -R121.reuse ;  /* 0x0000001645347c23 */ /* 0x100fe20008000879 */
[----:B--2---:R-:W-:Y:S01]  /*4a20*/  FMNMX R25, R47, R6, !PT ;  /* 0x000000062f197209 */ /* 0x004fe20007800000 */
[--C-:B------:R-:W-:Y:S01]  /*4a30*/  FFMA R69, R72, UR22, -R121.reuse ;  /* 0x0000001648457c23 */ /* 0x100fe20008000879 */
[--C-:B------:R-:W-:Y:S01]  /*4a40*/  FFMA R73, R76, UR22, -R121.reuse ;  /* 0x000000164c497c23 */ /* 0x100fe20008000879 */
[--C-:B------:R-:W-:Y:S01]  /*4a50*/  FFMA R64, R81, UR22, -R121.reuse ;  /* 0x0000001651407c23 */ /* 0x100fe20008000879 */
[----:B------:R-:W1:Y:S01]  /*4a60*/  MUFU.EX2 R15, R15 ;  /* 0x0000000f000f7308 */ /* 0x000e620000000800 */
[----:B---3--:R-:W-:Y:S01]  /*4a70*/  @!P3 FMUL R13, R13, R13 ;  /* 0x0000000d0d0db220 */ /* 0x008fe20000400000 */
[----:B------:R-:W-:Y:S01]  /*4a80*/  FSETP.GEU.AND P3, PT, R10, -126, PT ;  /* 0xc2fc00000a00780b */ /* 0x000fe20003f6e000 */
[--C-:B------:R-:W-:Y:S01]  /*4a90*/  FFMA R60, R77, UR22, -R121.reuse ;  /* 0x000000164d3c7c23 */ /* 0x100fe20008000879 */
[----:B------:R-:W-:Y:S01]  /*4aa0*/  FMNMX R6, R50, R25, !PT ;  /* 0x0000001932067209 */ /* 0x000fe20007800000 */
[--C-:B------:R-:W-:Y:S01]  /*4ab0*/  FFMA R77, R80, UR22, -R121.reuse ;  /* 0x00000016504d7c23 */ /* 0x100fe20008000879 */
[--C-:B------:R-:W-:Y:S01]  /*4ac0*/  FFMA R68, R85, UR22, -R121.reuse ;  /* 0x0000001655447c23 */ /* 0x100fe20008000879 */
[----:B------:R-:W-:Y:S01]  /*4ad0*/  @!P6 FMUL R21, R21, 0.5 ;  /* 0x3f0000001515e820 */ /* 0x000fe20000400000 */
[----:B------:R-:W2:Y:S01]  /*4ae0*/  MUFU.EX2 R28, R28 ;  /* 0x0000001c001c7308 */ /* 0x000ea20000000800 */
[----:B----4-:R-:W-:Y:S01]  /*4af0*/  @!P4 FMUL R8, R8, R8 ;  /* 0x000000080808c220 */ /* 0x010fe20000400000 */
[----:B------:R-:W-:Y:S01]  /*4b00*/  FSETP.GEU.AND P4, PT, R33, -126, PT ;  /* 0xc2fc00002100780b */ /* 0x000fe20003f8e000 */
[----:B------:R-:W-:Y:S01]  /*4b10*/  FFMA R81, R84, UR22, -R121 ;  /* 0x0000001654517c23 */ /* 0x000fe20008000879 */
[----:B------:R-:W-:Y:S01]  /*4b20*/  FMNMX R25, R51, R6, !PT ;  /* 0x0000000633197209 */ /* 0x000fe20007800000 */
[----:B------:R-:W-:-:S02]  /*4b30*/  FMUL R12, R12, UR22 ;  /* 0x000000160c0c7c20 */ /* 0x000fc40008400000 */
[----:B------:R-:W-:Y:S01]  /*4b40*/  @!P3 FMUL R10, R10, 0.5 ;  /* 0x3f0000000a0ab820 */ /* 0x000fe20000400000 */
[----:B------:R-:W3:Y:S01]  /*4b50*/  MUFU.EX2 R21, R21 ;  /* 0x0000001500157308 */ /* 0x000ee20000000800 */
[----:B-1----:R-:W-:Y:S01]  /*4b60*/  @!P5 FMUL R15, R15, R15 ;  /* 0x0000000f0f0fd220 */ /* 0x002fe20000400000 */
[----:B------:R-:W-:Y:S02]  /*4b70*/  FSETP.GEU.AND P5, PT, R32, -126, PT ;  /* 0xc2fc00002000780b */ /* 0x000fe40003fae000 */
[----:B------:R-:W-:-:S03]  /*4b80*/  FMNMX R6, R54, R25, !PT ;  /* 0x0000001936067209 */ /* 0x000fc60007800000 */
[----:B------:R-:W-:Y:S01]  /*4b90*/  @!P4 FMUL R33, R33, 0.5 ;  /* 0x3f0000002121c820 */ /* 0x000fe20000400000 */
[----:B------:R-:W1:Y:S01]  /*4ba0*/  MUFU.EX2 R10, R10 ;  /* 0x0000000a000a7308 */ /* 0x000e620000000800 */
[----:B--2---:R-:W-:Y:S01]  /*4bb0*/  @!P2 FMUL R28, R28, R28 ;  /* 0x0000001c1c1ca220 */ /* 0x004fe20000400000 */
[----:B------:R-:W-:Y:S02]  /*4bc0*/  FSETP.GEU.AND P2, PT, R37, -126, PT ;  /* 0xc2fc00002500780b */ /* 0x000fe40003f4e000 */
[----:B------:R-:W-:-:S03]  /*4bd0*/  FMNMX R25, R55, R6, !PT ;  /* 0x0000000637197209 */ /* 0x000fc60007800000 */
[----:B------:R-:W-:Y:S01]  /*4be0*/  @!P5 FMUL R32, R32, 0.5 ;  /* 0x3f0000002020d820 */ /* 0x000fe20000400000 */
[----:B------:R-:W2:Y:S01]  /*4bf0*/  MUFU.EX2 R33, R33 ;  /* 0x0000002100217308 */ /* 0x000ea20000000800 */
[----:B---3--:R-:W-:Y:S01]  /*4c00*/  @!P6 FMUL R21, R21, R21 ;  /* 0x000000151515e220 */ /* 0x008fe20000400000 */
[----:B------:R-:W-:Y:S02]  /*4c10*/  FSETP.GEU.AND P6, PT, R14, -126, PT ;  /* 0xc2fc00000e00780b */ /* 0x000fe40003fce000 */
[----:B------:R-:W-:-:S03]  /*4c20*/  FMNMX R6, R58, R25, !PT ;  /* 0x000000193a067209 */ /* 0x000fc60007800000 */
        /* <DEDUP_REMOVED lines=31> */
[----:B------:R-:W-:Y:S01]  /*4e20*/  FMNMX R25, R71, R6, !PT ;  /* 0x0000000647197209 */ /* 0x000fe20007800000 */
[----:B------:R-:W3:Y:S01]  /*4e30*/  MUFU.EX2 R20, R20 ;  /* 0x0000001400147308 */ /* 0x000ee20000000800 */
[----:B-1----:R-:W-:Y:S01]  /*4e40*/  @!P4 FMUL R36, R36, R36 ;  /* 0x000000242424c220 */ /* 0x002fe20000400000 */
[----:B------:R-:W-:Y:S02]  /*4e50*/  FSETP.GEU.AND P4, PT, R40, -126, PT ;  /* 0xc2fc00002800780b */ /* 0x000fe40003f8e000 */
[----:B------:R-:W-:Y:S02]  /*4e60*/  FMNMX R6, R74, R25, !PT ;  /* 0x000000194a067209 */ /* 0x000fe40007800000 */
[----:B------:R-:W-:Y:S02]  /*4e70*/  @!P3 FMUL R53, R53, 0.5 ;  /* 0x3f0000003535b820 */ /* 0x000fe40000400000 */
[----:B------:R-:W1:Y:S01]  /*4e80*/  MUFU.EX2 R49, R49 ;  /* 0x0000003100317308 */ /* 0x000e620000000800 */
[----:B--2---:R-:W-:Y:S01]  /*4e90*/  @!P5 FMUL R45, R45, R45 ;  /* 0x0000002d2d2dd220 */ /* 0x004fe20000400000 */
[----:B------:R-:W-:-:S02]  /*4ea0*/  FSETP.GEU.AND P5, PT, R57, -126, PT ;  /* 0xc2fc00003900780b */ /* 0x000fc40003fae000 */
[----:B------:R-:W-:-:S03]  /*4eb0*/  FMNMX R25, R75, R6, !PT ;  /* 0x000000064b197209 */ /* 0x000fc60007800000 */
[----:B------:R-:W-:Y:S01]  /*4ec0*/  @!P4 FMUL R40, R40, 0.5 ;  /* 0x3f0000002828c820 */ /* 0x000fe20000400000 */
[----:B------:R-:W2:Y:S01]  /*4ed0*/  MUFU.EX2 R53, R53 ;  /* 0x0000003500357308 */ /* 0x000ea20000000800 */
[----:B------:R-:W-:Y:S01]  /*4ee0*/  FMNMX R6, R78, R25, !PT ;  /* 0x000000194e067209 */ /* 0x000fe20007800000 */
[----:B---3--:R-:W-:Y:S01]  /*4ef0*/  @!P2 FMUL R20, R20, R20 ;  /* 0x000000141414a220 */ /* 0x008fe20000400000 */
[----:B------:R-:W-:Y:S02]  /*4f00*/  FSETP.GEU.AND P2, PT, R44, -126, PT ;  /* 0xc2fc00002c00780b */ /* 0x000fe40003f4e000 */
[----:B------:R-:W-:Y:S02]  /*4f10*/  FMNMX R25, R79, R6, !PT ;  /* 0x000000064f197209 */ /* 0x000fe40007800000 */
[----:B------:R-:W-:Y:S01]  /*4f20*/  @!P5 FMUL R57, R57, 0.5 ;  /* 0x3f0000003939d820 */ /* 0x000fe20000400000 */
[----:B------:R-:W3:Y:S01]  /*4f30*/  MUFU.EX2 R40, R40 ;  /* 0x0000002800287308 */ /* 0x000ee20000000800 */
[----:B-1----:R-:W-:Y:S01]  /*4f40*/  @!P6 FMUL R49, R49, R49 ;  /* 0x000000313131e220 */ /* 0x002fe20000400000 */
[----:B------:R-:W-:-:S02]  /*4f50*/  FSETP.GEU.AND P6, PT, R61, -126, PT ;  /* 0xc2fc00003d00780b */ /* 0x000fc40003fce000 */
[----:B------:R-:W-:-:S04]  /*4f60*/  FMNMX R6, R82, R25, !PT ;  /* 0x0000001952067209 */ /* 0x000fc80007800000 */
[----:B------:R-:W-:Y:S01]  /*4f70*/  FMNMX R25, R83, R6, !PT ;  /* 0x0000000653197209 */ /* 0x000fe20007800000 */
[----:B--2---:R-:W-:Y:S01]  /*4f80*/  @!P3 FMUL R53, R53, R53 ;  /* 0x000000353535b220 */ /* 0x004fe20000400000 */
[----:B------:R-:W-:Y:S01]  /*4f90*/  FSETP.GEU.AND P3, PT, R48, -126, PT ;  /* 0xc2fc00003000780b */ /* 0x000fe20003f6e000 */
[----:B------:R-:W1:Y:S01]  /*4fa0*/  MUFU.EX2 R57, R57 ;  /* 0x0000003900397308 */ /* 0x000e620000000800 */
[----:B------:R-:W-:Y:S01]  /*4fb0*/  FMNMX R6, R86, R25, !PT ;  /* 0x0000001956067209 */ /* 0x000fe20007800000 */
[----:B------:R-:W-:Y:S02]  /*4fc0*/  @!P2 FMUL R44, R44, 0.5 ;  /* 0x3f0000002c2ca820 */ /* 0x000fe40000400000 */
[----:B------:R-:W-:Y:S01]  /*4fd0*/  @!P6 FMUL R61, R61, 0.5 ;  /* 0x3f0000003d3de820 */ /* 0x000fe20000400000 */
[----:B------:R-:W-:Y:S01]  /*4fe0*/  FMNMX R6, R87, R6, !PT ;  /* 0x0000000657067209 */ /* 0x000fe20007800000 */
[----:B---3--:R-:W-:Y:S01]  /*4ff0*/  @!P4 FMUL R40, R40, R40 ;  /* 0x000000282828c220 */ /* 0x008fe20000400000 */
[----:B------:R-:W-:Y:S01]  /*5000*/  FSETP.GEU.AND P4, PT, R65, -126, PT ;  /* 0xc2fc00004100780b */ /* 0x000fe20003f8e000 */
[----:B------:R-:W2:Y:S02]  /*5010*/  MUFU.EX2 R44, R44 ;  /* 0x0000002c002c7308 */ /* 0x000ea40000000800 */
[----:B------:R-:W3:Y:S02]  /*5020*/  SHFL.BFLY PT, R25, R6, 0x1, 0x1f ;  /* 0x0c201f0006197f89 */ /* 0x000ee400000e0000 */
[----:B------:R-:W-:-:S04]  /*5030*/  @!P3 FMUL R48, R48, 0.5 ;  /* 0x3f0000003030b820 */ /* 0x000fc80000400000 */
[----:B------:R-:W4:Y:S01]  /*5040*/  MUFU.EX2 R61, R61 ;  /* 0x0000003d003d7308 */ /* 0x000f220000000800 */
[----:B-1----:R-:W-:Y:S01]  /*5050*/  @!P5 FMUL R57, R57, R57 ;  /* 0x000000393939d220 */ /* 0x002fe20000400000 */
[----:B------:R-:W-:Y:S02]  /*5060*/  FSETP.GEU.AND P5, PT, R52, -126, PT ;  /* 0xc2fc00003400780b */ /* 0x000fe40003fae000 */
[----:B------:R-:W-:-:S04]  /*5070*/  @!P4 FMUL R65, R65, 0.5 ;  /* 0x3f0000004141c820 */ /* 0x000fc80000400000 */
[----:B------:R-:W1:Y:S01]  /*5080*/  MUFU.EX2 R48, R48 ;  /* 0x0000003000307308 */ /* 0x000e620000000800 */
[----:B--2---:R-:W-:Y:S01]  /*5090*/  @!P2 FMUL R44, R44, R44 ;  /* 0x0000002c2c2ca220 */ /* 0x004fe20000400000 */
[----:B------:R-:W-:-:S05]  /*50a0*/  FSETP.GEU.AND P2, PT, R69, -126, PT ;  /* 0xc2fc00004500780b */ /* 0x000fca0003f4e000 */
[----:B------:R-:W-:Y:S01]  /*50b0*/  @!P5 FMUL R52, R52, 0.5 ;  /* 0x3f0000003434d820 */ /* 0x000fe20000400000 */
[----:B------:R-:W2:Y:S01]  /*50c0*/  MUFU.EX2 R65, R65 ;  /* 0x0000004100417308 */ /* 0x000ea20000000800 */
[----:B----4-:R-:W-:Y:S01]  /*50d0*/  @!P6 FMUL R61, R61, R61 ;  /* 0x0000003d3d3de220 */ /* 0x010fe20000400000 */
[----:B------:R-:W-:Y:S02]  /*50e0*/  FSETP.GEU.AND P6, PT, R56, -126, PT ;  /* 0xc2fc00003800780b */ /* 0x000fe40003fce000 */
[----:B---3--:R-:W-:Y:S01]  /*50f0*/  FMNMX R6, R6, R25, !PT ;  /* 0x0000001906067209 */ /* 0x008fe20007800000 */
[----:B------:R-:W-:Y:S01]  /*5100*/  FADD R11, R28, R61 ;  /* 0x0000003d1c0b7221 */ /* 0x000fe20000000000 */
[----:B------:R-:W-:Y:S01]  /*5110*/  F2FP.BF16.F32.PACK_AB R28, R21, R28 ;  /* 0x0000001c151c723e */ /* 0x000fe200000010ff */
[----:B------:R-:W-:Y:S01]  /*5120*/  @!P2 FMUL R69, R69, 0.5 ;  /* 0x3f0000004545a820 */ /* 0x000fe20000400000 */
[----:B------:R-:W3:Y:S01]  /*5130*/  MUFU.EX2 R52, R52 ;  /* 0x0000003400347308 */ /* 0x000ee20000000800 */
[----:B-1----:R-:W-:Y:S01]  /*5140*/  @!P3 FMUL R48, R48, R48 ;  /* 0x000000303030b220 */ /* 0x002fe20000400000 */
[----:B------:R-:W-:Y:S01]  /*5150*/  FSETP.GEU.AND P3, PT, R73, -126, PT ;  /* 0xc2fc00004900780b */ /* 0x000fe20003f6e000 */
[----:B------:R-:W1:Y:S04]  /*5160*/  SHFL.BFLY PT, R25, R6, 0x2, 0x1f ;  /* 0x0c401f0006197f89 */ /* 0x000e6800000e0000 */
[----:B------:R-:W-:Y:S01]  /*5170*/  @!P6 FMUL R56, R56, 0.5 ;  /* 0x3f0000003838e820 */ /* 0x000fe20000400000 */
[----:B------:R-:W4:Y:S01]  /*5180*/  MUFU.EX2 R69, R69 ;  /* 0x0000004500457308 */ /* 0x000f220000000800 */
[----:B--2---:R-:W-:Y:S01]  /*5190*/  @!P4 FMUL R65, R65, R65 ;  /* 0x000000414141c220 */ /* 0x004fe20000400000 */
[----:B------:R-:W-:-:S05]  /*51a0*/  FSETP.GEU.AND P4, PT, R60, -126, PT ;  /* 0xc2fc00003c00780b */ /* 0x000fca0003f8e000 */
[----:B------:R-:W-:Y:S01]  /*51b0*/  @!P3 FMUL R73, R73, 0.5 ;  /* 0x3f0000004949b820 */ /* 0x000fe20000400000 */
[----:B------:R-:W2:Y:S01]  /*51c0*/  MUFU.EX2 R56, R56 ;  /* 0x0000003800387308 */ /* 0x000ea20000000800 */
[----:B---3--:R-:W-:Y:S01]  /*51d0*/  @!P5 FMUL R52, R52, R52 ;  /* 0x000000343434d220 */ /* 0x008fe20000400000 */
[----:B------:R-:W-:-:S05]  /*51e0*/  FSETP.GEU.AND P5, PT, R77, -126, PT ;  /* 0xc2fc00004d00780b */ /* 0x000fca0003fae000 */
[----:B------:R-:W-:Y:S01]  /*51f0*/  @!P4 FMUL R60, R60, 0.5 ;  /* 0x3f0000003c3cc820 */ /* 0x000fe20000400000 */
[----:B------:R-:W3:Y:S01]  /*5200*/  MUFU.EX2 R73, R73 ;  /* 0x0000004900497308 */ /* 0x000ee20000000800 */
[----:B----4-:R-:W-:Y:S01]  /*5210*/  @!P2 FMUL R69, R69, R69 ;  /* 0x000000454545a220 */ /* 0x010fe20000400000 */
[----:B-1----:R-:W-:-:S05]  /*5220*/  FMNMX R6, R6, R25, !PT ;  /* 0x0000001906067209 */ /* 0x002fca0007800000 */
[----:B------:R-:W-:Y:S01]  /*5230*/  @!P5 FMUL R77, R77, 0.5 ;  /* 0x3f0000004d4dd820 */ /* 0x000fe20000400000 */
[----:B------:R-:W-:Y:S01]  /*5240*/  FSETP.NEU.AND P2, PT, R6, -INF , PT ;  /* 0xff8000000600780b */ /* 0x000fe20003f4d000 */
[----:B--2---:R-:W-:Y:S01]  /*5250*/  @!P6 FMUL R56, R56, R56 ;  /* 0x000000383838e220 */ /* 0x004fe20000400000 */
[----:B------:R-:W-:Y:S01]  /*5260*/  FSETP.GEU.AND P6, PT, R64, -126, PT ;  /* 0xc2fc00004000780b */ /* 0x000fe20003fce000 */
[----:B------:R-:W1:Y:S01]  /*5270*/  MUFU.EX2 R60, R60 ;  /* 0x0000003c003c7308 */ /* 0x000e620000000800 */
[----:B------:R-:W-:Y:S02]  /*5280*/  FSEL R72, R6, RZ, P2 ;  /* 0x000000ff06487208 */ /* 0x000fe40001000000 */
[----:B------:R-:W-:Y:S01]  /*5290*/  FSETP.GEU.AND P2, PT, R81, -126, PT ;  /* 0xc2fc00005100780b */ /* 0x000fe20003f4e000 */
[----:B---3--:R-:W-:Y:S01]  /*52a0*/  @!P3 FMUL R73, R73, R73 ;  /* 0x000000494949b220 */ /* 0x008fe20000400000 */
[----:B------:R-:W-:-:S03]  /*52b0*/  FSETP.GEU.AND P3, PT, R68, -126, PT ;  /* 0xc2fc00004400780b */ /* 0x000fc60003f6e000 */
[----:B------:R-:W2:Y:S01]  /*52c0*/  MUFU.EX2 R77, R77 ;  /* 0x0000004d004d7308 */ /* 0x000ea20000000800 */
[C---:B------:R-:W-:Y:S01]  /*52d0*/  FMUL R76, R72.reuse, UR22 ;  /* 0x00000016484c7c20 */ /* 0x040fe20008400000 */
[----:B------:R-:W-:Y:S01]  /*52e0*/  FADD R121, -R72, R9 ;  /* 0x0000000948797221 */ /* 0x000fe20000000100 */
[----:B------:R-:W-:Y:S01]  /*52f0*/  FADD R9, R24, R53 ;  /* 0x0000003518097221 */ /* 0x000fe20000000000 */
[----:B------:R-:W-:Y:S01]  /*5300*/  @!P6 FMUL R64, R64, 0.5 ;  /* 0x3f0000004040e820 */ /* 0x000fe20000400000 */
[--C-:B------:R-:W-:Y:S01]  /*5310*/  FFMA R25, R26, UR22, -R76.reuse ;  /* 0x000000161a197c23 */ /* 0x100fe2000800084c */
[--C-:B------:R-:W-:Y:S01]  /*5320*/  FFMA R26, R27, UR22, -R76.reuse ;  /* 0x000000161b1a7c23 */ /* 0x100fe2000800084c */
[--C-:B------:R-:W-:Y:S01]  /*5330*/  FFMA R27, R30, UR22, -R76.reuse ;  /* 0x000000161e1b7c23 */ /* 0x100fe2000800084c */
[----:B------:R-:W-:Y:S01]  /*5340*/  @!P2 FMUL R81, R81, 0.5 ;  /* 0x3f0000005151a820 */ /* 0x000fe20000400000 */
[----:B-1----:R-:W-:Y:S01]  /*5350*/  @!P4 FMUL R60, R60, R60 ;  /* 0x0000003c3c3cc220 */ /* 0x002fe20000400000 */
[----:B------:R-:W1:Y:S01]  /*5360*/  MUFU.EX2 R64, R64 ;  /* 0x0000004000407308 */ /* 0x000e620000000800 */
[----:B------:R-:W-:Y:S01]  /*5370*/  FSETP.GEU.AND P4, PT, R25, -126, PT ;  /* 0xc2fc00001900780b */ /* 0x000fe20003f8e000 */
[----:B------:R-:W-:Y:S01]  /*5380*/  @!P3 FMUL R68, R68, 0.5 ;  /* 0x3f0000004444b820 */ /* 0x000fe20000400000 */
[--C-:B------:R-:W-:Y:S01]  /*5390*/  FFMA R29, R34, UR22, -R76.reuse ;  /* 0x00000016221d7c23 */ /* 0x100fe2000800084c */
[--C-:B------:R-:W-:Y:S01]  /*53a0*/  FFMA R31, R31, UR22, -R76.reuse ;  /* 0x000000161f1f7c23 */ /* 0x100fe2000800084c */
[--C-:B------:R-:W-:Y:S01]  /*53b0*/  FFMA R39, R39, UR22, -R76.reuse ;  /* 0x0000001627277c23 */ /* 0x100fe2000800084c */
[--C-:B------:R-:W-:Y:S01]  /*53c0*/  FFMA R35, R35, UR22, -R76.reuse ;  /* 0x0000001623237c23 */ /* 0x100fe2000800084c */
[----:B--2---:R-:W-:Y:S01]  /*53d0*/  @!P5 FMUL R77, R77, R77 ;  /* 0x0000004d4d4dd220 */ /* 0x004fe20000400000 */
[----:B------:R-:W2:Y:S01]  /*53e0*/  MUFU.EX2 R68, R68 ;  /* 0x0000004400447308 */ /* 0x000ea20000000800 */
[----:B------:R-:W-:Y:S01]  /*53f0*/  FSETP.GEU.AND P5, PT, R26, -126, PT ;  /* 0xc2fc00001a00780b */ /* 0x000fe20003fae000 */
[--C-:B------:R-:W-:Y:S01]  /*5400*/  FFMA R43, R43, UR22, -R76.reuse ;  /* 0x000000162b2b7c23 */ /* 0x100fe2000800084c */
[--C-:B------:R-:W-:Y:S01]  /*5410*/  FFMA R42, R42, UR22, -R76.reuse ;  /* 0x000000162a2a7c23 */ /* 0x100fe2000800084c */
[--C-:B------:R-:W-:Y:S01]  /*5420*/  FFMA R50, R50, UR22, -R76.reuse ;  /* 0x0000001632327c23 */ /* 0x100fe2000800084c */
[--C-:B------:R-:W-:Y:S01]  /*5430*/  FFMA R46, R46, UR22, -R76.reuse ;  /* 0x000000162e2e7c23 */ /* 0x100fe2000800084c */
[----:B------:R-:W-:Y:S01]  /*5440*/  @!P4 FMUL R25, R25, 0.5 ;  /* 0x3f0000001919c820 */ /* 0x000fe20000400000 */
[--C-:B------:R-:W-:Y:S01]  /*5450*/  FFMA R54, R54, UR22, -R76.reuse ;  /* 0x0000001636367c23 */ /* 0x100fe2000800084c */
[----:B------:R-:W3:Y:S01]  /*5460*/  MUFU.EX2 R81, R81 ;  /* 0x0000005100517308 */ /* 0x000ee20000000800 */
[----:B-1----:R-:W-:Y:S01]  /*5470*/  @!P6 FMUL R64, R64, R64 ;  /* 0x000000404040e220 */ /* 0x002fe20000400000 */
[----:B------:R-:W-:Y:S01]  /*5480*/  FSETP.GEU.AND P6, PT, R27, -126, PT ;  /* 0xc2fc00001b00780b */ /* 0x000fe20003fce000 */
[--C-:B------:R-:W-:Y:S01]  /*5490*/  FFMA R59, R59, UR22, -R76.reuse ;  /* 0x000000163b3b7c23 */ /* 0x100fe2000800084c */
[--C-:B------:R-:W-:Y:S01]  /*54a0*/  FFMA R63, R63, UR22, -R76.reuse ;  /* 0x000000163f3f7c23 */ /* 0x100fe2000800084c */
[--C-:B------:R-:W-:Y:S01]  /*54b0*/  FFMA R67, R67, UR22, -R76.reuse ;  /* 0x0000001643437c23 */ /* 0x100fe2000800084c */
[----:B------:R-:W-:Y:S01]  /*54c0*/  @!P5 FMUL R26, R26, 0.5 ;  /* 0x3f0000001a1ad820 */ /* 0x000fe20000400000 */
[--C-:B------:R-:W-:Y:S01]  /*54d0*/  FFMA R82, R82, UR22, -R76.reuse ;  /* 0x0000001652527c23 */ /* 0x100fe2000800084c */
[----:B------:R-:W1:Y:S01]  /*54e0*/  MUFU.EX2 R25, R25 ;  /* 0x0000001900197308 */ /* 0x000e620000000800 */
[----:B--2---:R-:W-:Y:S01]  /*54f0*/  @!P3 FMUL R68, R68, R68 ;  /* 0x000000444444b220 */ /* 0x004fe20000400000 */
[----:B------:R-:W-:Y:S01]  /*5500*/  FSETP.GEU.AND P3, PT, R29, -126, PT ;  /* 0xc2fc00001d00780b */ /* 0x000fe20003f6e000 */
[--C-:B------:R-:W-:Y:S01]  /*5510*/  FFMA R83, R83, UR22, -R76.reuse ;  /* 0x0000001653537c23 */ /* 0x100fe2000800084c */
[--C-:B------:R-:W-:Y:S01]  /*5520*/  FFMA R71, R71, UR22, -R76.reuse ;  /* 0x0000001647477c23 */ /* 0x100fe2000800084c */
[--C-:B------:R-:W-:Y:S01]  /*5530*/  FFMA R79, R79, UR22, -R76.reuse ;  /* 0x000000164f4f7c23 */ /* 0x100fe2000800084c */
[----:B------:R-:W-:Y:S01]  /*5540*/  FFMA R86, R86, UR22, -R76 ;  /* 0x0000001656567c23 */ /* 0x000fe2000800084c */
[----:B------:R-:W-:Y:S01]  /*5550*/  @!P6 FMUL R27, R27, 0.5 ;  /* 0x3f0000001b1be820 */ /* 0x000fe20000400000 */
[----:B------:R2:W4:Y:S01]  /*5560*/  MUFU.EX2 R30, R26 ;  /* 0x0000001a001e7308 */ /* 0x0005220000000800 */
[----:B---3--:R-:W-:Y:S01]  /*5570*/  @!P2 FMUL R81, R81, R81 ;  /* 0x000000515151a220 */ /* 0x008fe20000400000 */
[----:B------:R-:W-:Y:S01]  /*5580*/  FSETP.GEU.AND P2, PT, R31, -126, PT ;  /* 0xc2fc00001f00780b */ /* 0x000fe20003f4e000 */
[----:B------:R-:W-:Y:S01]  /*5590*/  FMUL R121, R121, UR22 ;  /* 0x0000001679797c20 */ /* 0x000fe20008400000 */
[----:B------:R-:W-:-:S03]  /*55a0*/  F2FP.BF16.F32.PACK_AB R24, R13, R24 ;  /* 0x000000180d18723e */ /* 0x000fc600000010ff */
[----:B------:R-:W-:Y:S01]  /*55b0*/  @!P3 FMUL R29, R29, 0.5 ;  /* 0x3f0000001d1db820 */ /* 0x000fe20000400000 */
[----:B------:R-:W3:Y:S01]  /*55c0*/  MUFU.EX2 R27, R27 ;  /* 0x0000001b001b7308 */ /* 0x000ee20000000800 */
[----:B--2---:R-:W-:Y:S01]  /*55d0*/  FFMA R26, R38, UR22, -R76 ;  /* 0x00000016261a7c23 */ /* 0x004fe2000800084c */
[----:B-1----:R-:W-:Y:S01]  /*55e0*/  @!P4 FMUL R25, R25, R25 ;  /* 0x000000191919c220 */ /* 0x002fe20000400000 */
[----:B------:R-:W-:-:S04]  /*55f0*/  FSETP.GEU.AND P4, PT, R35, -126, PT ;  /* 0xc2fc00002300780b */ /* 0x000fc80003f8e000 */
[----:B------:R-:W-:Y:S01]  /*5600*/  @!P2 FMUL R31, R31, 0.5 ;  /* 0x3f0000001f1fa820 */ /* 0x000fe20000400000 */
[----:B------:R-:W1:Y:S01]  /*5610*/  MUFU.EX2 R29, R29 ;  /* 0x0000001d001d7308 */ /* 0x000e620000000800 */
[----:B----4-:R-:W-:Y:S01]  /*5620*/  @!P5 FMUL R30, R30, R30 ;  /* 0x0000001e1e1ed220 */ /* 0x010fe20000400000 */
[----:B------:R-:W-:-:S06]  /*5630*/  FSETP.GEU.AND P5, PT, R26, -126, PT ;  /* 0xc2fc00001a00780b */ /* 0x000fcc0003fae000 */
[----:B------:R-:W2:Y:S01]  /*5640*/  MUFU.EX2 R34, R31 ;  /* 0x0000001f00227308 */ /* 0x000ea20000000800 */
[----:B---3--:R-:W-:Y:S01]  /*5650*/  @!P6 FMUL R27, R27, R27 ;  /* 0x0000001b1b1be220 */ /* 0x008fe20000400000 */
[----:B------:R-:W-:Y:S01]  /*5660*/  FSETP.GEU.AND P6, PT, R39, -126, PT ;  /* 0xc2fc00002700780b */ /* 0x000fe20003fce000 */
[----:B------:R-:W-:-:S04]  /*5670*/  @!P4 FMUL R35, R35, 0.5 ;  /* 0x3f0000002323c820 */ /* 0x000fc80000400000 */
        /* <DEDUP_REMOVED lines=22> */
[----:B------:R-:W-:Y:S01]  /*57e0*/  @!P4 FMUL R46, R46, 0.5 ;  /* 0x3f0000002e2ec820 */ /* 0x000fe20000400000 */
[----:B-1----:R-:W-:-:S03]  /*57f0*/  FFMA R43, R78, UR22, -R76 ;  /* 0x000000164e2b7c23 */ /* 0x002fc6000800084c */
[----:B------:R-:W-:Y:S01]  /*5800*/  @!P5 FMUL R26, R26, 0.5 ;  /* 0x3f0000001a1ad820 */ /* 0x000fe20000400000 */
[----:B------:R1:W3:Y:S01]  /*5810*/  MUFU.EX2 R85, R46 ;  /* 0x0000002e00557308 */ /* 0x0002e20000000800 */
[----:B----4-:R-:W-:Y:S01]  /*5820*/  @!P3 FMUL R47, R47, R47 ;  /* 0x0000002f2f2fb220 */ /* 0x010fe20000400000 */
[----:B------:R-:W-:Y:S01]  /*5830*/  FSETP.GEU.AND P3, PT, R54, -126, PT ;  /* 0xc2fc00003600780b */ /* 0x000fe20003f6e000 */
[----:B--2---:R-:W-:-:S04]  /*5840*/  FFMA R42, R75, UR22, -R76 ;  /* 0x000000164b2a7c23 */ /* 0x004fc8000800084c */
[----:B------:R-:W-:Y:S01]  /*5850*/  @!P6 FMUL R50, R50, 0.5 ;  /* 0x3f0000003232e820 */ /* 0x000fe20000400000 */
[----:B------:R2:W4:Y:S01]  /*5860*/  MUFU.EX2 R122, R26 ;  /* 0x0000001a007a7308 */ /* 0x0005220000000800 */
[----:B-----5:R-:W-:Y:S01]  /*5870*/  @!P2 FMUL R84, R84, R84 ;  /* 0x000000545454a220 */ /* 0x020fe20000400000 */
[----:B------:R-:W-:Y:S01]  /*5880*/  FSETP.GEU.AND P2, PT, R35, -126, PT ;  /* 0xc2fc00002300780b */ /* 0x000fe20003f4e000 */
[----:B-1----:R-:W-:Y:S01]  /*5890*/  FADD R46, R36, R77 ;  /* 0x0000004d242e7221 */ /* 0x002fe20000000000 */
[----:B------:R-:W-:-:S03]  /*58a0*/  F2FP.BF16.F32.PACK_AB R36, R45, R36 ;  /* 0x000000242d24723e */ /* 0x000fc600000010ff */
[----:B------:R-:W-:Y:S01]  /*58b0*/  @!P3 FMUL R54, R54, 0.5 ;  /* 0x3f0000003636b820 */ /* 0x000fe20000400000 */
[----:B------:R-:W1:Y:S01]  /*58c0*/  MUFU.EX2 R51, R50 ;  /* 0x0000003200337308 */ /* 0x000e620000000800 */
[----:B--2---:R-:W-:Y:S01]  /*58d0*/  FFMA R26, R58, UR22, -R76 ;  /* 0x000000163a1a7c23 */ /* 0x004fe2000800084c */
[----:B---3--:R-:W-:Y:S01]  /*58e0*/  @!P4 FMUL R85, R85, R85 ;  /* 0x000000555555c220 */ /* 0x008fe20000400000 */
[----:B------:R-:W-:Y:S01]  /*58f0*/  FSETP.GEU.AND P4, PT, R39, -126, PT ;  /* 0xc2fc00002700780b */ /* 0x000fe20003f8e000 */
[----:B------:R-:W-:Y:S01]  /*5900*/  FADD R46, R11, R46 ;  /* 0x0000002e0b2e7221 */ /* 0x000fe20000000000 */
[----:B------:R-:W-:Y:S02]  /*5910*/  FADD R11, R10, R65 ;  /* 0x000000410a0b7221 */ /* 0x000fe40000000000 */
[----:B------:R-:W-:Y:S01]  /*5920*/  @!P2 FMUL R35, R35, 0.5 ;  /* 0x3f0000002323a820 */ /* 0x000fe20000400000 */
[----:B------:R-:W2:Y:S01]  /*5930*/  MUFU.EX2 R55, R54 ;  /* 0x0000003600377308 */ /* 0x000ea20000000800 */
[----:B----4-:R-:W-:Y:S01]  /*5940*/  @!P5 FMUL R122, R122, R122 ;  /* 0x0000007a7a7ad220 */ /* 0x010fe20000400000 */
[----:B------:R-:W-:-:S06]  /*5950*/  FSETP.GEU.AND P5, PT, R26, -126, PT ;  /* 0xc2fc00001a00780b */ /* 0x000fcc0003fae000 */
[----:B------:R3:W4:Y:S01]  /*5960*/  MUFU.EX2 R124, R35 ;  /* 0x00000023007c7308 */ /* 0x0007220000000800 */
[----:B-1----:R-:W-:Y:S01]  /*5970*/  @!P6 FMUL R51, R51, R51 ;  /* 0x000000333333e220 */ /* 0x002fe20000400000 */
[----:B------:R-:W-:Y:S01]  /*5980*/  FSETP.GEU.AND P6, PT, R59, -126, PT ;  /* 0xc2fc00003b00780b */ /* 0x000fe20003fce000 */
[----:B------:R-:W-:-:S04]  /*5990*/  @!P4 FMUL R39, R39, 0.5 ;  /* 0x3f0000002727c820 */ /* 0x000fc80000400000 */
[----:B------:R-:W-:Y:S01]  /*59a0*/  @!P5 FMUL R26, R26, 0.5 ;  /* 0x3f0000001a1ad820 */ /* 0x000fe20000400000 */
[----:B------:R1:W5:Y:S01]  /*59b0*/  MUFU.EX2 R58, R39 ;  /* 0x00000027003a7308 */ /* 0x0003620000000800 */
[----:B---3--:R-:W-:Y:S01]  /*59c0*/  FFMA R35, R62, UR22, -R76 ;  /* 0x000000163e237c23 */ /* 0x008fe2000800084c */
[----:B--2---:R-:W-:Y:S01]  /*59d0*/  @!P3 FMUL R55, R55, R55 ;  /* 0x000000373737b220 */ /* 0x004fe20000400000 */
[----:B------:R-:W-:-:S04]  /*59e0*/  FSETP.GEU.AND P3, PT, R63, -126, PT ;  /* 0xc2fc00003f00780b */ /* 0x000fc80003f6e000 */
[----:B------:R-:W-:Y:S01]  /*59f0*/  @!P6 FMUL R59, R59, 0.5 ;  /* 0x3f0000003b3be820 */ /* 0x000fe20000400000 */
[----:B------:R2:W3:Y:S01]  /*5a00*/  MUFU.EX2 R62, R26 ;  /* 0x0000001a003e7308 */ /* 0x0004e20000000800 */
[----:B----4-:R-:W-:Y:S01]  /*5a10*/  @!P2 FMUL R124, R124, R124 ;  /* 0x0000007c7c7ca220 */ /* 0x010fe20000400000 */
[----:B------:R-:W-:Y:S01]  /*5a20*/  FSETP.GEU.AND P2, PT, R35, -126, PT ;  /* 0xc2fc00002300780b */ /* 0x000fe20003f4e000 */
[----:B-1----:R-:W-:-:S05]  /*5a30*/  FFMA R39, R66, UR22, -R76 ;  /* 0x0000001642277c23 */ /* 0x002fca000800084c */
[----:B------:R-:W1:Y:S01]  /*5a40*/  MUFU.EX2 R59, R59 ;  /* 0x0000003b003b7308 */ /* 0x000e620000000800 */
[----:B------:R-:W-:Y:S01]  /*5a50*/  @!P3 FMUL R63, R63, 0.5 ;  /* 0x3f0000003f3fb820 */ /* 0x000fe20000400000 */
[----:B--2---:R-:W-:Y:S01]  /*5a60*/  FFMA R26, R70, UR22, -R76 ;  /* 0x00000016461a7c23 */ /* 0x004fe2000800084c */
[----:B-----5:R-:W-:Y:S01]  /*5a70*/  @!P4 FMUL R58, R58, R58 ;  /* 0x0000003a3a3ac220 */ /* 0x020fe20000400000 */
[----:B------:R-:W-:-:S03]  /*5a80*/  FSETP.GEU.AND P4, PT, R39, -126, PT ;  /* 0xc2fc00002700780b */ /* 0x000fc60003f8e000 */
[----:B------:R-:W-:Y:S01]  /*5a90*/  @!P2 FMUL R35, R35, 0.5 ;  /* 0x3f0000002323a820 */ /* 0x000fe20000400000 */
[----:B------:R-:W2:Y:S01]  /*5aa0*/  MUFU.EX2 R63, R63 ;  /* 0x0000003f003f7308 */ /* 0x000ea20000000800 */
[----:B---3--:R-:W-:Y:S01]  /*5ab0*/  @!P5 FMUL R62, R62, R62 ;  /* 0x0000003e3e3ed220 */ /* 0x008fe20000400000 */
[----:B------:R-:W-:-:S06]  /*5ac0*/  FSETP.GEU.AND P5, PT, R67, -126, PT ;  /* 0xc2fc00004300780b */ /* 0x000fcc0003fae000 */
[----:B------:R3:W4:Y:S01]  /*5ad0*/  MUFU.EX2 R66, R35 ;  /* 0x0000002300427308 */ /* 0x0007220000000800 */
[----:B-1----:R-:W-:Y:S01]  /*5ae0*/  @!P6 FMUL R59, R59, R59 ;  /* 0x0000003b3b3be220 */ /* 0x002fe20000400000 */
[----:B------:R-:W-:Y:S01]  /*5af0*/  FSETP.GEU.AND P6, PT, R26, -126, PT ;  /* 0xc2fc00001a00780b */ /* 0x000fe20003fce000 */
[----:B------:R-:W-:-:S04]  /*5b00*/  @!P4 FMUL R39, R39, 0.5 ;  /* 0x3f0000002727c820 */ /* 0x000fc80000400000 */
[----:B------:R-:W-:Y:S01]  /*5b10*/  @!P5 FMUL R67, R67, 0.5 ;  /* 0x3f0000004343d820 */ /* 0x000fe20000400000 */
[----:B------:R-:W1:Y:S01]  /*5b20*/  MUFU.EX2 R70, R39 ;  /* 0x0000002700467308 */ /* 0x000e620000000800 */
[--C-:B---3--:R-:W-:Y:S01]  /*5b30*/  FFMA R35, R74, UR22, -R76.reuse ;  /* 0x000000164a237c23 */ /* 0x108fe2000800084c */
[----:B--2---:R-:W-:Y:S01]  /*5b40*/  @!P3 FMUL R63, R63, R63 ;  /* 0x0000003f3f3fb220 */ /* 0x004fe20000400000 */
[----:B------:R-:W-:Y:S01]  /*5b50*/  FFMA R76, R87, UR22, -R76 ;  /* 0x00000016574c7c23 */ /* 0x000fe2000800084c */
[----:B------:R-:W-:Y:S02]  /*5b60*/  FADD R87, R30, R59 ;  /* 0x0000003b1e577221 */ /* 0x000fe40000000000 */
[----:B------:R-:W-:Y:S01]  /*5b70*/  FSETP.GEU.AND P3, PT, R35, -126, PT ;  /* 0xc2fc00002300780b */ /* 0x000fe20003f6e000 */
[----:B------:R-:W-:Y:S01]  /*5b80*/  @!P6 FMUL R26, R26, 0.5 ;  /* 0x3f0000001a1ae820 */ /* 0x000fe20000400000 */
[----:B------:R-:W2:Y:S01]  /*5b90*/  MUFU.EX2 R67, R67 ;  /* 0x0000004300437308 */ /* 0x000ea20000000800 */
[----:B----4-:R-:W-:Y:S01]  /*5ba0*/  @!P2 FMUL R66, R66, R66 ;  /* 0x000000424242a220 */ /* 0x010fe20000400000 */
[----:B------:R-:W-:-:S06]  /*5bb0*/  FSETP.GEU.AND P2, PT, R71, -126, PT ;  /* 0xc2fc00004700780b */ /* 0x000fcc0003f4e000 */
[----:B------:R3:W4:Y:S01]  /*5bc0*/  MUFU.EX2 R74, R26 ;  /* 0x0000001a004a7308 */ /* 0x0007220000000800 */
[----:B-1----:R-:W-:Y:S01]  /*5bd0*/  @!P4 FMUL R70, R70, R70 ;  /* 0x000000464646c220 */ /* 0x002fe20000400000 */
[----:B------:R-:W-:Y:S01]  /*5be0*/  FSETP.GEU.AND P4, PT, R42, -126, PT ;  /* 0xc2fc00002a00780b */ /* 0x000fe20003f8e000 */
[----:B------:R-:W-:Y:S02]  /*5bf0*/  @!P3 FMUL R35, R35, 0.5 ;  /* 0x3f0000002323b820 */ /* 0x000fe40000400000 */
[----:B------:R-:W-:Y:S01]  /*5c00*/  FADD R123, R29, R70 ;  /* 0x000000461d7b7221 */ /* 0x000fe20000000000 */
[----:B------:R-:W-:Y:S01]  /*5c10*/  F2FP.BF16.F32.PACK_AB R29, R38, R29 ;  /* 0x0000001d261d723e */ /* 0x000fe200000010ff */
[----:B------:R-:W-:Y:S01]  /*5c20*/  @!P2 FMUL R71, R71, 0.5 ;  /* 0x3f0000004747a820 */ /* 0x000fe20000400000 */
[----:B------:R1:W5:Y:S01]  /*5c30*/  MUFU.EX2 R75, R35 ;  /* 0x00000023004b7308 */ /* 0x0003620000000800 */
[----:B--2---:R-:W-:Y:S01]  /*5c40*/  @!P5 FMUL R67, R67, R67 ;  /* 0x000000434343d220 */ /* 0x004fe20000400000 */
[----:B------:R-:W-:Y:S01]  /*5c50*/  FSETP.GEU.AND P5, PT, R43, -126, PT ;  /* 0xc2fc00002b00780b */ /* 0x000fe20003fae000 */
[----:B---3--:R-:W-:Y:S01]  /*5c60*/  FADD R26, R32, R69 ;  /* 0x00000045201a7221 */ /* 0x008fe20000000000 */
[----:B------:R-:W-:-:S03]  /*5c70*/  F2FP.BF16.F32.PACK_AB R32, R37, R32 ;  /* 0x000000202520723e */ /* 0x000fc600000010ff */
[----:B------:R-:W-:Y:S01]  /*5c80*/  @!P4 FMUL R42, R42, 0.5 ;  /* 0x3f0000002a2ac820 */ /* 0x000fe20000400000 */
[----:B------:R-:W2:Y:S01]  /*5c90*/  MUFU.EX2 R71, R71 ;  /* 0x0000004700477308 */ /* 0x000ea20000000800 */
[----:B----4-:R-:W-:Y:S01]  /*5ca0*/  @!P6 FMUL R74, R74, R74 ;  /* 0x0000004a4a4ae220 */ /* 0x010fe20000400000 */
[----:B------:R-:W-:Y:S01]  /*5cb0*/  FSETP.GEU.AND P6, PT, R82, -126, PT ;  /* 0xc2fc00005200780b */ /* 0x000fe20003fce000 */
[----:B------:R-:W-:Y:S01]  /*5cc0*/  FADD R39, R9, R26 ;  /* 0x0000001a09277221 */ /* 0x000fe20000000000 */
[----:B------:R-:W-:Y:S01]  /*5cd0*/  FADD R9, R13, R40 ;  /* 0x000000280d097221 */ /* 0x000fe20000000000 */
[----:B------:R-:W-:Y:S01]  /*5ce0*/  FADD R26, R21, R48 ;  /* 0x00000030151a7221 */ /* 0x000fe20000000000 */
[----:B-1----:R-:W-:Y:S01]  /*5cf0*/  FADD R35, R45, R64 ;  /* 0x000000402d237221 */ /* 0x002fe20000000000 */
[----:B------:R-:W-:Y:S01]  /*5d00*/  @!P5 FMUL R43, R43, 0.5 ;  /* 0x3f0000002b2bd820 */ /* 0x000fe20000400000 */
[----:B------:R1:W3:Y:S01]  /*5d10*/  MUFU.EX2 R78, R42 ;  /* 0x0000002a004e7308 */ /* 0x0002e20000000800 */
[----:B-----5:R-:W-:Y:S01]  /*5d20*/  @!P3 FMUL R75, R75, R75 ;  /* 0x0000004b4b4bb220 */ /* 0x020fe20000400000 */
[----:B------:R-:W-:Y:S01]  /*5d30*/  FSETP.GEU.AND P3, PT, R83, -126, PT ;  /* 0xc2fc00005300780b */ /* 0x000fe20003f6e000 */
[----:B------:R-:W-:Y:S01]  /*5d40*/  FADD R50, R26, R35 ;  /* 0x000000231a327221 */ /* 0x000fe20000000000 */
[----:B------:R-:W-:Y:S01]  /*5d50*/  FADD R26, R14, R73 ;  /* 0x000000490e1a7221 */ /* 0x000fe20000000000 */
[----:B------:R-:W-:Y:S01]  /*5d60*/  FADD R125, R84, R75 ;  /* 0x0000004b547d7221 */ /* 0x000fe20000000000 */
[----:B------:R-:W-:Y:S01]  /*5d70*/  FADD R39, R39, R46 ;  /* 0x0000002e27277221 */ /* 0x000fe20000000000 */
[----:B------:R-:W-:Y:S01]  /*5d80*/  @!P6 FMUL R82, R82, 0.5 ;  /* 0x3f0000005252e820 */ /* 0x000fe20000400000 */
[----:B------:R4:W5:Y:S01]  /*5d90*/  MUFU.EX2 R72, R43 ;  /* 0x0000002b00487308 */ /* 0x0009620000000800 */
[----:B-1----:R-:W-:Y:S01]  /*5da0*/  FADD R42, R37, R56 ;  /* 0x00000038252a7221 */ /* 0x002fe20000000000 */
[----:B--2---:R-:W-:Y:S01]  /*5db0*/  @!P2 FMUL R71, R71, R71 ;  /* 0x000000474747a220 */ /* 0x004fe20000400000 */
[----:B------:R-:W-:-:S02]  /*5dc0*/  FSETP.GEU.AND P2, PT, R121, -126, PT ;  /* 0xc2fc00007900780b */ /* 0x000fc40003f4e000 */
[----:B------:R-:W-:Y:S02]  /*5dd0*/  F2FP.BF16.F32.PACK_AB R37, R124, R51 ;  /* 0x000000337c25723e */ /* 0x000fe400000010ff */
[----:B------:R-:W-:Y:S01]  /*5de0*/  @!P3 FMUL R83, R83, 0.5 ;  /* 0x3f0000005353b820 */ /* 0x000fe20000400000 */
[----:B------:R-:W1:Y:S01]  /*5df0*/  MUFU.EX2 R82, R82 ;  /* 0x0000005200527308 */ /* 0x000e620000000800 */
[----:B---3--:R-:W-:Y:S01]  /*5e00*/  @!P4 FMUL R78, R78, R78 ;  /* 0x0000004e4e4ec220 */ /* 0x008fe20000400000 */
[----:B------:R-:W-:Y:S01]  /*5e10*/  FSETP.GEU.AND P4, PT, R79, -126, PT ;  /* 0xc2fc00004f00780b */ /* 0x000fe20003f8e000 */
[----:B----4-:R-:W-:Y:S01]  /*5e20*/  FADD R43, R9, R42 ;  /* 0x0000002a092b7221 */ /* 0x010fe20000000000 */
[----:B------:R-:W-:Y:S01]  /*5e30*/  FADD R42, R20, R81 ;  /* 0x00000051142a7221 */ /* 0x000fe20000000000 */
[----:B------:R-:W-:Y:S01]  /*5e40*/  FADD R9, R8, R57 ;  /* 0x0000003908097221 */ /* 0x000fe20000000000 */
[----:B------:R-:W-:Y:S01]  /*5e50*/  FADD R126, R47, R78 ;  /* 0x0000004e2f7e7221 */ /* 0x000fe20000000000 */
[----:B------:R-:W-:Y:S01]  /*5e60*/  FADD R43, R43, R50 ;  /* 0x000000322b2b7221 */ /* 0x000fe20000000000 */
[----:B------:R-:W2:Y:S01]  /*5e70*/  MUFU.EX2 R83, R83 ;  /* 0x0000005300537308 */ /* 0x000ea20000000800 */
[----:B-----5:R-:W-:Y:S01]  /*5e80*/  @!P5 FMUL R72, R72, R72 ;  /* 0x000000484848d220 */ /* 0x020fe20000400000 */
[----:B------:R-:W-:Y:S01]  /*5e90*/  FSETP.GEU.AND P5, PT, R86, -126, PT ;  /* 0xc2fc00005600780b */ /* 0x000fe20003fae000 */
[----:B------:R-:W-:Y:S01]  /*5ea0*/  FADD R54, R11, R42 ;  /* 0x0000002a0b367221 */ /* 0x000fe20000000000 */
[----:B------:R-:W-:Y:S01]  /*5eb0*/  FADD R11, R33, R52 ;  /* 0x00000034210b7221 */ /* 0x000fe20000000000 */
[----:B------:R-:W-:Y:S01]  /*5ec0*/  FADD R42, R49, R68 ;  /* 0x00000044312a7221 */ /* 0x000fe20000000000 */
[----:B------:R-:W-:Y:S01]  /*5ed0*/  FADD R35, R9, R26 ;  /* 0x0000001a09237221 */ /* 0x000fe20000000000 */
[----:B------:R-:W-:Y:S01]  /*5ee0*/  @!P4 FMUL R79, R79, 0.5 ;  /* 0x3f0000004f4fc820 */ /* 0x000fe20000400000 */
[----:B------:R-:W-:Y:S01]  /*5ef0*/  FADD R9, R15, R44 ;  /* 0x0000002c0f097221 */ /* 0x000fe20000000000 */
[----:B-1----:R-:W-:Y:S01]  /*5f00*/  @!P6 FMUL R82, R82, R82 ;  /* 0x000000525252e220 */ /* 0x002fe20000400000 */
[----:B------:R-:W-:Y:S01]  /*5f10*/  FSETP.GEU.AND P6, PT, R76, -126, PT ;  /* 0xc2fc00004c00780b */ /* 0x000fe20003fce000 */
[----:B------:R-:W-:Y:S01]  /*5f20*/  FADD R42, R11, R42 ;  /* 0x0000002a0b2a7221 */ /* 0x000fe20000000000 */
[----:B------:R-:W-:Y:S01]  /*5f30*/  FADD R26, R41, R60 ;  /* 0x0000003c291a7221 */ /* 0x000fe20000000000 */
[----:B------:R-:W1:Y:S01]  /*5f40*/  MUFU.EX2 R79, R79 ;  /* 0x0000004f004f7308 */ /* 0x000e620000000800 */
[----:B------:R-:W-:Y:S01]  /*5f50*/  FADD R128, R51, R82 ;  /* 0x0000005233807221 */ /* 0x000fe20000000000 */
[----:B------:R-:W-:Y:S01]  /*5f60*/  @!P5 FMUL R86, R86, 0.5 ;  /* 0x3f0000005656d820 */ /* 0x000fe20000400000 */
[----:B------:R-:W-:Y:S01]  /*5f70*/  FADD R9, R9, R26 ;  /* 0x0000001a09097221 */ /* 0x000fe20000000000 */
[----:B--2---:R-:W-:Y:S01]  /*5f80*/  @!P3 FMUL R83, R83, R83 ;  /* 0x000000535353b220 */ /* 0x004fe20000400000 */
[----:B------:R-:W-:Y:S01]  /*5f90*/  FSETP.GEU.AND P3, PT, R12, -126, PT ;  /* 0xc2fc00000c00780b */ /* 0x000fe20003f6e000 */
[----:B------:R-:W-:Y:S01]  /*5fa0*/  FADD R26, R25, R62 ;  /* 0x0000003e191a7221 */ /* 0x000fe20000000000 */
[----:B------:R-:W-:Y:S01]  /*5fb0*/  FADD R130, R123, R128 ;  /* 0x000000807b827221 */ /* 0x000fe20000000000 */
[----:B------:R-:W2:Y:S01]  /*5fc0*/  MUFU.EX2 R86, R86 ;  /* 0x0000005600567308 */ /* 0x000ea20000000800 */
[----:B------:R-:W-:Y:S01]  /*5fd0*/  @!P2 FMUL R121, R121, 0.5 ;  /* 0x3f0000007979a820 */ /* 0x000fe20000400000 */
[----:B------:R-:W-:Y:S01]  /*5fe0*/  @!P6 FMUL R76, R76, 0.5 ;  /* 0x3f0000004c4ce820 */ /* 0x000fe20000400000 */
[----:B------:R-:W-:Y:S01]  /*5ff0*/  FADD R127, R26, R125 ;  /* 0x0000007d1a7f7221 */ /* 0x000fe20000000000 */
[----:B------:R-:W-:Y:S01]  /*6000*/  FADD R128, R87, R126 ;  /* 0x0000007e57807221 */ /* 0x000fe20000000000 */
[----:B------:R-:W-:Y:S01]  /*6010*/  FADD R87, R38, R67 ;  /* 0x0000004326577221 */ /* 0x000fe20000000000 */
[----:B------:R-:W-:Y:S01]  /*6020*/  FADD R126, R124, R83 ;  /* 0x000000537c7e7221 */ /* 0x000fe20000000000 */
[----:B------:R-:W-:Y:S01]  /*6030*/  FADD R26, R27, R66 ;  /* 0x000000421b1a7221 */ /* 0x000fe20000000000 */
[----:B------:R3:W4:Y:S01]  /*6040*/  MUFU.EX2 R11, R76 ;  /* 0x0000004c000b7308 */ /* 0x0007220000000800 */
[----:B------:R-:W-:Y:S01]  /*6050*/  FADD R123, R85, R72 ;  /* 0x00000048557b7221 */ /* 0x000fe20000000000 */
[----:B------:R-:W-:Y:S01]  /*6060*/  @!P3 FMUL R12, R12, 0.5 ;  /* 0x3f0000000c0cb820 */ /* 0x000fe20000400000 */
[----:B-1----:R-:W-:Y:S01]  /*6070*/  @!P4 FMUL R79, R79, R79 ;  /* 0x0000004f4f4fc220 */ /* 0x002fe20000400000 */
[----:B------:R-:W-:Y:S01]  /*6080*/  FADD R131, R87, R126 ;  /* 0x0000007e57837221 */ /* 0x000fe20000000000 */
[----:B------:R-:W-:Y:S01]  /*6090*/  FADD R129, R26, R123 ;  /* 0x0000007b1a817221 */ /* 0x000fe20000000000 */
[----:B------:R-:W-:Y:S01]  /*60a0*/  FADD R26, R34, R63 ;  /* 0x0000003f221a7221 */ /* 0x000fe20000000000 */
[----:B------:R-:W-:Y:S01]  /*60b0*/  FADD R123, R122, R79 ;  /* 0x0000004f7a7b7221 */ /* 0x000fe20000000000 */
[----:B------:R-:W1:Y:S01]  /*60c0*/  MUFU.EX2 R12, R12 ;  /* 0x0000000c000c7308 */ /* 0x000e620000000800 */
[----:B--2---:R-:W-:Y:S01]  /*60d0*/  @!P5 FMUL R86, R86, R86 ;  /* 0x000000565656d220 */ /* 0x004fe20000400000 */
[----:B---3--:R-:W-:Y:S01]  /*60e0*/  FADD R76, R31, R74 ;  /* 0x0000004a1f4c7221 */ /* 0x008fe20000000000 */
[----:B------:R-:W-:Y:S01]  /*60f0*/  FADD R87, R80, R71 ;  /* 0x0000004750577221 */ /* 0x000fe20000000000 */
[----:B------:R-:W-:Y:S01]  /*6100*/  FADD R26, R26, R123 ;  /* 0x0000007b1a1a7221 */ /* 0x000fe20000000000 */
[----:B------:R-:W-:Y:S01]  /*6110*/  FADD R125, R55, R86 ;  /* 0x00000056377d7221 */ /* 0x000fe20000000000 */
[----:B------:R-:W-:Y:S01]  /*6120*/  FADD R54, R35, R54 ;  /* 0x0000003623367221 */ /* 0x000fe20000000000 */
[----:B------:R-:W-:Y:S01]  /*6130*/  FADD R42, R9, R42 ;  /* 0x0000002a092a7221 */ /* 0x000fe20000000000 */
[----:B------:R-:W2:Y:S01]  /*6140*/  MUFU.EX2 R121, R121 ;  /* 0x0000007900797308 */ /* 0x000ea20000000800 */
[----:B----4-:R-:W-:Y:S01]  /*6150*/  @!P6 FMUL R11, R11, R11 ;  /* 0x0000000b0b0be220 */ /* 0x010fe20000400000 */
[----:B------:R-:W-:Y:S01]  /*6160*/  FADD R76, R76, R125 ;  /* 0x0000007d4c4c7221 */ /* 0x000fe20000000000 */
        /* <DEDUP_REMOVED lines=8> */
[----:B------:R-:W-:Y:S01]  /*61f0*/  SHF.L.U32 R9, R19, 0x1f, RZ ;  /* 0x0000001f13097819 */ /* 0x000fe200000006ff */
[----:B------:R-:W-:Y:S01]  /*6200*/  FADD R39, R39, R42 ;  /* 0x0000002a27277221 */ /* 0x000fe20000000000 */
[----:B------:R-:W-:Y:S01]  /*6210*/  FADD R87, R26, R87 ;  /* 0x000000571a577221 */ /* 0x000fe20000000000 */
[----:B-1----:R-:W-:Y:S01]  /*6220*/  @!P3 FMUL R12, R12, R12 ;  /* 0x0000000c0c0cb220 */ /* 0x002fe20000400000 */
[----:B------:R-:W-:-:S02]  /*6230*/  F2FP.BF16.F32.PACK_AB R25, R30, R25 ;  /* 0x000000191e19723e */ /* 0x000fc400000010ff */
[----:B------:R-:W-:Y:S01]  /*6240*/  FADD R87, R128, R87 ;  /* 0x0000005780577221 */ /* 0x000fe20000000000 */
[----:B--2---:R-:W-:Y:S01]  /*6250*/  @!P2 FMUL R121, R121, R121 ;  /* 0x000000797979a220 */ /* 0x004fe20000400000 */
[----:B------:R1:W2:Y:S01]  /*6260*/  SYNCS.PHASECHK.TRANS64.TRYWAIT P2, [UR6+0x1c400], R9 ;  /* 0x01c40009ff0075a7 */ /* 0x0002a20008040146 */
[----:B------:R-:W-:Y:S01]  /*6270*/  F2FP.BF16.F32.PACK_AB R27, R34, R27 ;  /* 0x0000001b221b723e */ /* 0x000fe200000010ff */
[----:B------:R-:W-:Y:S01]  /*6280*/  FADD R76, R76, R87 ;  /* 0x000000574c4c7221 */ /* 0x000fe20000000000 */
[----:B------:R-:W-:Y:S01]  /*6290*/  F2FP.BF16.F32.PACK_AB R30, R33, R10 ;  /* 0x0000000a211e723e */ /* 0x000fe200000010ff */
[----:B------:R-:W-:Y:S01]  /*62a0*/  FFMA R3, R12, R3, R39 ;  /* 0x000000030c037223 */ /* 0x000fe20000000027 */
[----:B------:R-:W-:Y:S01]  /*62b0*/  F2FP.BF16.F32.PACK_AB R42, R44, R57 ;  /* 0x000000392c2a723e */ /* 0x000fe200000010ff */
[----:B------:R-:W-:Y:S01]  /*62c0*/  FFMA R0, R121, R0, R76 ;  /* 0x0000000079007223 */ /* 0x000fe2000000004c */
[----:B------:R-:W-:Y:S01]  /*62d0*/  F2FP.BF16.F32.PACK_AB R33, R47, R84 ;  /* 0x000000542f21723e */ /* 0x000fe200000010ff */
[----:B------:R-:W-:Y:S01]  /*62e0*/  FMUL R88, R88, R12 ;  /* 0x0000000c58587220 */ /* 0x000fe20000400000 */
[----:B------:R-:W-:Y:S01]  /*62f0*/  F2FP.BF16.F32.PACK_AB R34, R41, R14 ;  /* 0x0000000e2922723e */ /* 0x000fe200000010ff */
[----:B------:R-:W-:Y:S01]  /*6300*/  FMUL R89, R89, R12 ;  /* 0x0000000c59597220 */ /* 0x000fe20000400000 */
[----:B------:R-:W-:Y:S01]  /*6310*/  F2FP.BF16.F32.PACK_AB R38, R49, R20 ;  /* 0x000000143126723e */ /* 0x000fe200000010ff */
[-C--:B------:R-:W-:Y:S01]  /*6320*/  FMUL R92, R92, R12.reuse ;  /* 0x0000000c5c5c7220 */ /* 0x080fe20000400000 */
[----:B------:R-:W-:Y:S01]  /*6330*/  F2FP.BF16.F32.PACK_AB R40, R40, R53 ;  /* 0x000000352828723e */ /* 0x000fe200000010ff */
[-C--:B------:R-:W-:Y:S01]  /*6340*/  FMUL R93, R93, R12.reuse ;  /* 0x0000000c5d5d7220 */ /* 0x080fe20000400000 */
[----:B------:R-:W-:Y:S01]  /*6350*/  F2FP.BF16.F32.PACK_AB R44, R48, R61 ;  /* 0x0000003d302c723e */ /* 0x000fe200000010ff */
[-C--:B------:R-:W-:Y:S01]  /*6360*/  FMUL R96, R96, R12.reuse ;  /* 0x0000000c60607220 */ /* 0x080fe20000400000 */
[----:B------:R-:W-:Y:S01]  /*6370*/  F2FP.BF16.F32.PACK_AB R46, R52, R65 ;  /* 0x00000041342e723e */ /* 0x000fe200000010ff */
[-C--:B------:R-:W-:Y:S01]  /*6380*/  FMUL R97, R97, R12.reuse ;  /* 0x0000000c61617220 */ /* 0x080fe20000400000 */
        /* <DEDUP_REMOVED lines=9> */
[----:B------:R-:W-:Y:S01]  /*6420*/  FMUL R117, R117, R12 ;  /* 0x0000000c75757220 */ /* 0x000fe20000400000 */
        /* <DEDUP_REMOVED lines=31> */
[----:B-12---:R-:W-:Y:S06]  /*6620*/  @!P0 BRA `(.L_x_29) ;  /* 0x0000000000048947 */ /* 0x006fec0003800000 */
[----:B------:R-:W-:Y:S01]  /*6630*/  BPT.TRAP 0x1 ;  /* 0x000000040000795c */ /* 0x000fe20000300000 */
.L_x_29:
[----:B------:R-:W-:Y:S05]  /*6640*/  @P2 BRA `(.L_x_30) ;  /* 0x0000000000082947 */ /* 0x000fea0003800000 */
[----:B------:R-:W1:Y:S02]  /*6650*/  SYNCS.PHASECHK.TRANS64.TRYWAIT P2, [UR6+0x1c400], R9 ;  /* 0x01c40009ff0075a7 */ /* 0x000e640008040146 */
[----:B-1----:R-:W-:Y:S05]  /*6660*/  @!P2 BRA `(.L_x_31) ;  /* 0x000000680010a947 */ /* 0x002fea0003800000 */
.L_x_30:
[----:B------:R-:W-:Y:S01]  /*6670*/  ULEA UR11, UR10, UR44, 0xa ;  /* 0x0000002c0a0b7291 */ /* 0x000fe2000f8e503f */
[----:B------:R-:W-:Y:S01]  /*6680*/  WARPGROUP.ARRIVE ;  /* 0x00000000000079c5 */ /* 0x000fe20000000000 */
[----:B------:R-:W-:Y:S01]  /*6690*/  UMOV UR7, 0x40000040 ;  /* 0x4000004000077882 */ /* 0x000fe20000000000 */
[----:B------:R-:W-:-:S04]  /*66a0*/  F2FP.BF16.F32.PACK_AB R55, R11, R86 ;  /* 0x000000560b37723e */ /* 0x000fc800000010ff */
[----:B------:R-:W-:Y:S02]  /*66b0*/  UMOV UR6, UR11 ;  /* 0x0000000b00067c82 */ /* 0x000fe40008000000 */
        /* <DEDUP_REMOVED lines=39> */
.L_x_32:
[----:B------:R-:W-:-:S04]  /*6930*/  ULEA UR6, UR21, UR45, 0x3 ;  /* 0x0000002d15067291 */ /* 0x000fc8000f8e183f */
[----:B------:R-:W-:-:S04]  /*6940*/  UIADD3 UR6, UR6, 0x1c428, URZ ;  /* 0x0001c42806067890 */ /* 0x000fc8000fffe03f */
[----:B------:R-:W-:-:S09]  /*6950*/  UPRMT UR6, URZ, 0x654, UR6 ;  /* 0x000006543f067896 */ /* 0x000fd20008000006 */
[----:B------:R-:W-:Y:S01]  /*6960*/  SYNCS.ARRIVE.TRANS64.RED.A1T0 RZ, [UR6], RZ ;  /* 0x000000ffffff79a7 */ /* 0x000fe20008100406 */
[----:B------:R-:W-:Y:S05]  /*6970*/  @P1 BRA `(.L_x_33) ;  /* 0x0000000000041947 */ /* 0x000fea0003800000 */
[----:B------:R-:W-:Y:S01]  /*6980*/  BPT.TRAP 0x1 ;  /* 0x000000040000795c */ /* 0x000fe20000300000 */
.L_x_33:
[----:B------:R-:W-:-:S04]  /*6990*/  UIADD3 UR21, UR21, 0x1, URZ ;  /* 0x0000000115157890 */ /* 0x000fc8000fffe03f */
[----:B------:R-:W-:-:S04]  /*69a0*/  UISETP.NE.AND UP0, UPT, UR21, 0x5, UPT ;  /* 0x000000051500788c */ /* 0x000fc8000bf05270 */
[----:B------:R-:W-:Y:S01]  /*69b0*/  USEL UR21, UR21, URZ, UP0 ;  /* 0x0000003f15157287 */ /* 0x000fe20008000000 */
[----:B------:R-:W-:Y:S11]  /*69c0*/  @!P0 BRA `(.L_x_34) ;  /* 0x0000000000048947 */ /* 0x000ff60003800000 */
[----:B------:R-:W-:Y:S01]  /*69d0*/  BPT.TRAP 0x1 ;  /* 0x000000040000795c */ /* 0x000fe20000300000 */
.L_x_34:
[----:B------:R-:W-:-:S04]  /*69e0*/  ULEA UR6, UR21, UR45, 0x3 ;  /* 0x0000002d15067291 */ /* 0x000fc8000f8e183f */
[----:B------:R-:W-:-:S04]  /*69f0*/  UIADD3 UR6, UR6, 0x1c428, URZ ;  /* 0x0001c42806067890 */ /* 0x000fc8000fffe03f */
[----:B------:R-:W-:-:S09]  /*6a00*/  UPRMT UR6, URZ, 0x654, UR6 ;  /* 0x000006543f067896 */ /* 0x000fd20008000006 */
[----:B------:R-:W-:Y:S01]  /*6a10*/  SYNCS.ARRIVE.TRANS64.RED.A1T0 RZ, [UR6], RZ ;  /* 0x000000ffffff79a7 */ /* 0x000fe20008100406 */
[----:B------:R-:W-:Y:S05]  /*6a20*/  @P1 BRA `(.L_x_35) ;  /* 0x0000000000041947 */ /* 0x000fea0003800000 */
[----:B------:R-:W-:Y:S01]  /*6a30*/  BPT.TRAP 0x1 ;  /* 0x000000040000795c */ /* 0x000fe20000300000 */
.L_x_35:
[----:B------:R-:W-:Y:S01]  /*6a40*/  UIADD3 UR10, UR10, 0x1, URZ ;  /* 0x000000010a0a7890 */ /* 0x000fe2000fffe03f */
[C---:B------:R-:W-:Y:S01]  /*6a50*/  ISETP.GT.AND P2, PT, R7.reuse, 0x2, PT ;  /* 0x000000020700780c */ /* 0x040fe20003f44270 */
[----:B------:R-:W-:Y:S01]  /*6a60*/  UIADD3 UR21, UR21, 0x1, URZ ;  /* 0x0000000115157890 */ /* 0x000fe2000fffe03f */
[----:B------:R-:W-:Y:S01]  /*6a70*/  IADD3 R7, R7, -0x1, RZ ;  /* 0xffffffff07077810 */ /* 0x000fe20007ffe0ff */
[----:B------:R-:W-:Y:S01]  /*6a80*/  UISETP.NE.AND UP1, UPT, UR10, 0x5, UPT ;  /* 0x000000050a00788c */ /* 0x000fe2000bf25270 */
[----:B------:R-:W-:Y:S01]  /*6a90*/  VIADD R5, R5, 0x80 ;  /* 0x0000008005057836 */ /* 0x000fe20000000000 */
[----:B------:R-:W-:Y:S01]  /*6aa0*/  UISETP.NE.AND UP0, UPT, UR21, 0x5, UPT ;  /* 0x000000051500788c */ /* 0x000fe2000bf05270 */
[----:B------:R-:W-:Y:S01]  /*6ab0*/  IMAD.MOV.U32 R11, RZ, RZ, R4 ;  /* 0x000000ffff0b7224 */ /* 0x000fe200078e0004 */
[----:B------:R-:W-:Y:S01]  /*6ac0*/  USEL UR6, URZ, 0x1, UP1 ;  /* 0x000000013f067887 */ /* 0x000fe20008800000 */
[----:B-1----:R-:W-:Y:S01]  /*6ad0*/  MOV R9, R6 ;  /* 0x0000000600097202 */ /* 0x002fe20000000f00 */
[----:B------:R-:W-:-:S02]  /*6ae0*/  USEL UR21, UR21, URZ, UP0 ;  /* 0x0000003f15157287 */ /* 0x000fc40008000000 */
[----:B------:R-:W-:Y:S02]  /*6af0*/  USEL UR37, UR10, URZ, UP1 ;  /* 0x0000003f0a257287 */ /* 0x000fe40008800000 */
[----:B------:R-:W-:Y:S01]  /*6b00*/  LOP3.LUT R19, R19, UR6, RZ, 0x3c, !PT ;  /* 0x0000000613137c12 */ /* 0x000fe2000f8e3cff */
[----:B------:R-:W-:Y:S09]  /*6b10*/  @P2 BRA `(.L_x_36) ;  /* 0xffffffd400cc2947 */ /* 0x000ff2000383ffff */
.L_x_25:
[----:B------:R-:W-:-:S13]  /*6b20*/  ISETP.GE.AND P2, PT, R7, 0x1, PT ;  /* 0x000000010700780c */ /* 0x000fda0003f46270 */
[----:B------:R-:W-:Y:S05]  /*6b30*/  @!P2 BRA `(.L_x_37) ;  /* 0x0000003000c4a947 */ /* 0x000fea0003800000 */
[----:B------:R-:W-:Y:S01]  /*6b40*/  IMAD.MOV.U32 R9, RZ, RZ, R4 ;  /* 0x000000ffff097224 */ /* 0x000fe200078e0004 */
[----:B------:R-:W-:Y:S01]  /*6b50*/  ULDC UR22, c[0x0][0x604] ;  /* 0x0001810000167ab9 */ /* 0x000fe20000000800 */
[----:B------:R-:W-:-:S07]  /*6b60*/  IMAD.MOV.U32 R8, RZ, RZ, R6 ;  /* 0x000000ffff087224 */ /* 0x000fce00078e0006 */
.L_x_48:
[----:B------:R-:W-:Y:S05]  /*6b70*/  @!P0 BRA `(.L_x_38) ;  /* 0x0000000000048947 */ /* 0x000fea0003800000 */
[----:B------:R-:W-:Y:S01]  /*6b80*/  BPT.TRAP 0x1 ;  /* 0x000000040000795c */ /* 0x000fe20000300000 */
.L_x_38:
[----:B------:R-:W-:Y:S01]  /*6b90*/  ULEA UR6, UR37, UR45, 0x3 ;  /* 0x0000002d25067291 */ /* 0x000fe2000f8e183f */
[----:B------:R-:W-:-:S08]  /*6ba0*/  SHF.L.U32 R4, R19, 0x1f, RZ ;  /* 0x0000001f13047819 */ /* 0x000fd000000006ff */
[----:B------:R-:W1:Y:S02]  /*6bb0*/  SYNCS.PHASECHK.TRANS64.TRYWAIT P2, [UR6+0x1c400], R4 ;  /* 0x01c40004ff0075a7 */ /* 0x000e640008040146 */
[----:B-1----:R-:W-:Y:S05]  /*6bc0*/  @!P2 BRA `(.L_x_39) ;  /* 0x0000006000d0a947 */ /* 0x002fea0003800000 */
.L_x_127:
        /* <DEDUP_REMOVED lines=27> */
.L_x_40:
[----:B------:R-:W-:Y:S01]  /*6d80*/  LEA R144, R18, R23, 0x6 ;  /* 0x0000001712907211 */ /* 0x000fe200078e30ff */
[C---:B-1----:R-:W-:Y:S01]  /*6d90*/  VIADD R4, R5.reuse, 0x1 ;  /* 0x0000000105047836 */ /* 0x042fe20000000000 */
[C---:B------:R-:W-:Y:S01]  /*6da0*/  IADD3 R10, R5.reuse, 0x9, RZ ;  /* 0x00000009050a7810 */ /* 0x040fe20007ffe0ff */
[C---:B------:R-:W-:Y:S01]  /*6db0*/  VIADD R6, R5.reuse, 0x8 ;  /* 0x0000000805067836 */ /* 0x040fe20000000000 */
[C---:B------:R-:W-:Y:S01]  /*6dc0*/  ISETP.GE.AND P2, PT, R144.reuse, R5, PT ;  /* 0x000000059000720c */ /* 0x040fe20003f46270 */
[C---:B------:R-:W-:Y:S01]  /*6dd0*/  VIADD R11, R5.reuse, 0x10 ;  /* 0x00000010050b7836 */ /* 0x040fe20000000000 */
[----:B------:R-:W-:Y:S01]  /*6de0*/  ISETP.GE.AND P3, PT, R144, R4, PT ;  /* 0x000000049000720c */ /* 0x000fe20003f66270 */
[----:B------:R-:W-:Y:S01]  /*6df0*/  VIADD R121, R5, 0x29 ;  /* 0x0000002905797836 */ /* 0x000fe20000000000 */
[----:B------:R-:W-:Y:S01]  /*6e00*/  FSEL R24, R24, -INF , P2 ;  /* 0xff80000018187808 */ /* 0x000fe20001000000 */
[----:B------:R-:W-:Y:S01]  /*6e10*/  ULEA UR6, UR10, UR45, 0x3 ;  /* 0x0000002d0a067291 */ /* 0x000fe2000f8e183f */
[----:B------:R-:W-:-:S02]  /*6e20*/  ISETP.GE.AND P2, PT, R144, R6, PT ;  /* 0x000000069000720c */ /* 0x000fc40003f46270 */
[----:B------:R-:W-:Y:S02]  /*6e30*/  FSEL R25, R25, -INF , P3 ;  /* 0xff80000019197808 */ /* 0x000fe40001800000 */
[----:B------:R-:W-:Y:S02]  /*6e40*/  FMNMX R12, R24, R9, !PT ;  /* 0x00000009180c7209 */ /* 0x000fe40007800000 */
[----:B------:R-:W-:Y:S02]  /*6e50*/  ISETP.GE.AND P3, PT, R144, R10, PT ;  /* 0x0000000a9000720c */ /* 0x000fe40003f66270 */
[----:B------:R-:W-:Y:S02]  /*6e60*/  FSEL R28, R28, -INF , P2 ;  /* 0xff8000001c1c7808 */ /* 0x000fe40001000000 */
[----:B------:R-:W-:Y:S01]  /*6e70*/  FMNMX R13, R25, R12, !PT ;  /* 0x0000000c190d7209 */ /* 0x000fe20007800000 */
[----:B------:R-:W-:Y:S01]  /*6e80*/  VIADD R12, R5, 0x11 ;  /* 0x00000011050c7836 */ /* 0x000fe20000000000 */
[----:B------:R-:W-:-:S02]  /*6e90*/  ISETP.GE.AND P2, PT, R144, R11, PT ;  /* 0x0000000b9000720c */ /* 0x000fc40003f46270 */
[----:B------:R-:W-:Y:S02]  /*6ea0*/  FSEL R29, R29, -INF , P3 ;  /* 0xff8000001d1d7808 */ /* 0x000fe40001800000 */
[----:B------:R-:W-:Y:S02]  /*6eb0*/  FMNMX R14, R28, R13, !PT ;  /* 0x0000000d1c0e7209 */ /* 0x000fe40007800000 */
[----:B------:R-:W-:Y:S02]  /*6ec0*/  IADD3 R13, R5, 0x18, RZ ;  /* 0x00000018050d7810 */ /* 0x000fe40007ffe0ff */
[----:B------:R-:W-:Y:S02]  /*6ed0*/  ISETP.GE.AND P3, PT, R144, R12, PT ;  /* 0x0000000c9000720c */ /* 0x000fe40003f66270 */
[----:B------:R-:W-:Y:S02]  /*6ee0*/  FSEL R32, R32, -INF , P2 ;  /* 0xff80000020207808 */ /* 0x000fe40001000000 */
[----:B------:R-:W-:Y:S01]  /*6ef0*/  FMNMX R15, R29, R14, !PT ;  /* 0x0000000e1d0f7209 */ /* 0x000fe20007800000 */
[----:B------:R-:W-:Y:S01]  /*6f00*/  VIADD R14, R5, 0x19 ;  /* 0x00000019050e7836 */ /* 0x000fe20000000000 */
[----:B------:R-:W-:-:S02]  /*6f10*/  ISETP.GE.AND P2, PT, R144, R13, PT ;  /* 0x0000000d9000720c */ /* 0x000fc40003f46270 */
[----:B------:R-:W-:Y:S02]  /*6f20*/  FSEL R33, R33, -INF , P3 ;  /* 0xff80000021217808 */ /* 0x000fe40001800000 */
[----:B------:R-:W-:Y:S01]  /*6f30*/  FMNMX R20, R32, R15, !PT ;  /* 0x0000000f20147209 */ /* 0x000fe20007800000 */
[----:B------:R-:W-:Y:S01]  /*6f40*/  VIADD R15, R5, 0x20 ;  /* 0x00000020050f7836 */ /* 0x000fe20000000000 */
[----:B------:R-:W-:Y:S02]  /*6f50*/  ISETP.GE.AND P3, PT, R144, R14, PT ;  /* 0x0000000e9000720c */ /* 0x000fe40003f66270 */
[----:B------:R-:W-:Y:S02]  /*6f60*/  FSEL R36, R36, -INF , P2 ;  /* 0xff80000024247808 */ /* 0x000fe40001000000 */
[----:B------:R-:W-:Y:S02]  /*6f70*/  FMNMX R21, R33, R20, !PT ;  /* 0x0000001421157209 */ /* 0x000fe40007800000 */
[----:B------:R-:W-:-:S02]  /*6f80*/  IADD3 R20, R5, 0x21, RZ ;  /* 0x0000002105147810 */ /* 0x000fc40007ffe0ff */
[----:B------:R-:W-:Y:S02]  /*6f90*/  ISETP.GE.AND P2, PT, R144, R15, PT ;  /* 0x0000000f9000720c */ /* 0x000fe40003f46270 */
[----:B------:R-:W-:Y:S02]  /*6fa0*/  FSEL R37, R37, -INF , P3 ;  /* 0xff80000025257808 */ /* 0x000fe40001800000 */
[----:B------:R-:W-:Y:S01]  /*6fb0*/  FMNMX R122, R36, R21, !PT ;  /* 0x00000015247a7209 */ /* 0x000fe20007800000 */
[----:B------:R-:W-:Y:S01]  /*6fc0*/  VIADD R21, R5, 0x28 ;  /* 0x0000002805157836 */ /* 0x000fe20000000000 */
[----:B------:R-:W-:Y:S02]  /*6fd0*/  ISETP.GE.AND P3, PT, R144, R20, PT ;  /* 0x000000149000720c */ /* 0x000fe40003f66270 */
[----:B------:R-:W-:Y:S02]  /*6fe0*/  FSEL R40, R40, -INF , P2 ;  /* 0xff80000028287808 */ /* 0x000fe40001000000 */
[----:B------:R-:W-:-:S02]  /*6ff0*/  FMNMX R123, R37, R122, !PT ;  /* 0x0000007a257b7209 */ /* 0x000fc40007800000 */
[----:B------:R-:W-:Y:S02]  /*7000*/  ISETP.GE.AND P2, PT, R144, R21, PT ;  /* 0x000000159000720c */ /* 0x000fe40003f46270 */
[----:B------:R-:W-:Y:S02]  /*7010*/  FSEL R41, R41, -INF , P3 ;  /* 0xff80000029297808 */ /* 0x000fe40001800000 */
[----:B------:R-:W-:Y:S01]  /*7020*/  FMNMX R124, R40, R123, !PT ;  /* 0x0000007b287c7209 */ /* 0x000fe20007800000 */
[C---:B------:R-:W-:Y:S01]  /*7030*/  VIADD R123, R5.reuse, 0x31 ;  /* 0x00000031057b7836 */ /* 0x040fe20000000000 */
[----:B------:R-:W-:Y:S02]  /*7040*/  IADD3 R122, R5, 0x30, RZ ;  /* 0x00000030057a7810 */ /* 0x000fe40007ffe0ff */
[----:B------:R-:W-:Y:S02]  /*7050*/  ISETP.GE.AND P3, PT, R144, R121, PT ;  /* 0x000000799000720c */ /* 0x000fe40003f66270 */
[----:B------:R-:W-:-:S02]  /*7060*/  FSEL R44, R44, -INF , P2 ;  /* 0xff8000002c2c7808 */ /* 0x000fc40001000000 */
[----:B------:R-:W-:Y:S01]  /*7070*/  FMNMX R125, R41, R124, !PT ;  /* 0x0000007c297d7209 */ /* 0x000fe20007800000 */
[----:B------:R-:W-:Y:S01]  /*7080*/  VIADD R124, R5, 0x38 ;  /* 0x00000038057c7836 */ /* 0x000fe20000000000 */
[----:B------:R-:W-:Y:S02]  /*7090*/  ISETP.GE.AND P2, PT, R144, R122, PT ;  /* 0x0000007a9000720c */ /* 0x000fe40003f46270 */
[----:B------:R-:W-:Y:S02]  /*70a0*/  FSEL R45, R45, -INF , P3 ;  /* 0xff8000002d2d7808 */ /* 0x000fe40001800000 */
[----:B------:R-:W-:Y:S02]  /*70b0*/  FMNMX R126, R44, R125, !PT ;  /* 0x0000007d2c7e7209 */ /* 0x000fe40007800000 */
[----:B------:R-:W-:Y:S02]  /*70c0*/  ISETP.GE.AND P3, PT, R144, R123, PT ;  /* 0x0000007b9000720c */ /* 0x000fe40003f66270 */
[----:B------:R-:W-:-:S02]  /*70d0*/  FSEL R48, R48, -INF , P2 ;  /* 0xff80000030307808 */ /* 0x000fc40001000000 */
[----:B------:R-:W-:Y:S01]  /*70e0*/  FMNMX R127, R45, R126, !PT ;  /* 0x0000007e2d7f7209 */ /* 0x000fe20007800000 */
[C---:B------:R-:W-:Y:S01]  /*70f0*/  VIADD R126, R5.reuse, 0x40 ;  /* 0x00000040057e7836 */ /* 0x040fe20000000000 */
[----:B------:R-:W-:Y:S02]  /*7100*/  IADD3 R125, R5, 0x39, RZ ;  /* 0x00000039057d7810 */ /* 0x000fe40007ffe0ff */
[----:B------:R-:W-:Y:S02]  /*7110*/  ISETP.GE.AND P2, PT, R144, R124, PT ;  /* 0x0000007c9000720c */ /* 0x000fe40003f46270 */
[----:B------:R-:W-:Y:S02]  /*7120*/  FSEL R49, R49, -INF , P3 ;  /* 0xff80000031317808 */ /* 0x000fe40001800000 */
[----:B------:R-:W-:Y:S01]  /*7130*/  FMNMX R128, R48, R127, !PT ;  /* 0x0000007f30807209 */ /* 0x000fe20007800000 */
[----:B------:R-:W-:Y:S01]  /*7140*/  VIADD R127, R5, 0x41 ;  /* 0x00000041057f7836 */ /* 0x000fe20000000000 */
[----:B------:R-:W-:-:S02]  /*7150*/  ISETP.GE.AND P3, PT, R144, R125, PT ;  /* 0x0000007d9000720c */ /* 0x000fc40003f66270 */
[----:B------:R-:W-:Y:S02]  /*7160*/  FSEL R52, R52, -INF , P2 ;  /* 0xff80000034347808 */ /* 0x000fe40001000000 */
[----:B------:R-:W-:Y:S02]  /*7170*/  FMNMX R129, R49, R128, !PT ;  /* 0x0000008031817209 */ /* 0x000fe40007800000 */
[----:B------:R-:W-:Y:S02]  /*7180*/  ISETP.GE.AND P2, PT, R144, R126, PT ;  /* 0x0000007e9000720c */ /* 0x000fe40003f46270 */
[----:B------:R-:W-:Y:S02]  /*7190*/  FSEL R53, R53, -INF , P3 ;  /* 0xff80000035357808 */ /* 0x000fe40001800000 */
[----:B------:R-:W-:Y:S01]  /*71a0*/  FMNMX R130, R52, R129, !PT ;  /* 0x0000008134827209 */ /* 0x000fe20007800000 */
[C---:B------:R-:W-:Y:S01]  /*71b0*/  VIADD R129, R5.reuse, 0x49 ;  /* 0x0000004905817836 */ /* 0x040fe20000000000 */
        /* <DEDUP_REMOVED lines=51> */
[----:B------:R-:W-:Y:S02]  /*74f0*/  FMNMX R143, R77, R142, !PT ;  /* 0x0000008e4d8f7209 */ /* 0x000fe40007800000 */
[----:B------:R-:W-:Y:S02]  /*7500*/  ISETP.GE.AND P2, PT, R144, R140, PT ;  /* 0x0000008c9000720c */ /* 0x000fe40003f46270 */
[----:B------:R-:W-:Y:S02]  /*7510*/  FSEL R81, R81, -INF , P3 ;  /* 0xff80000051517808 */ /* 0x000fe40001800000 */
[----:B------:R-:W-:Y:S02]  /*7520*/  FMNMX R142, R80, R143, !PT ;  /* 0x0000008f508e7209 */ /* 0x000fe40007800000 */
[C---:B------:R-:W-:Y:S01]  /*7530*/  ISETP.GE.AND P3, PT, R144.reuse, R141, PT ;  /* 0x0000008d9000720c */ /* 0x040fe20003f66270 */
[----:B------:R-:W-:Y:S01]  /*7540*/  VIADD R144, R144, 0x8 ;  /* 0x0000000890907836 */ /* 0x000fe20000000000 */
[----:B------:R-:W-:-:S02]  /*7550*/  FSEL R84, R84, -INF , P2 ;  /* 0xff80000054547808 */ /* 0x000fc40001000000 */
[----:B------:R-:W-:Y:S02]  /*7560*/  FMNMX R143, R81, R142, !PT ;  /* 0x0000008e518f7209 */ /* 0x000fe40007800000 */
[----:B------:R-:W-:Y:S02]  /*7570*/  FSEL R85, R85, -INF , P3 ;  /* 0xff80000055557808 */ /* 0x000fe40001800000 */
[----:B------:R-:W-:Y:S02]  /*7580*/  FMNMX R142, R84, R143, !PT ;  /* 0x0000008f548e7209 */ /* 0x000fe40007800000 */
[C---:B------:R-:W-:Y:S02]  /*7590*/  ISETP.GE.AND P5, PT, R144.reuse, R4, PT ;  /* 0x000000049000720c */ /* 0x040fe40003fa6270 */
[----:B------:R-:W-:Y:S02]  /*75a0*/  FMNMX R142, R85, R142, !PT ;  /* 0x0000008e558e7209 */ /* 0x000fe40007800000 */
[----:B------:R-:W-:-:S02]  /*75b0*/  ISETP.GE.AND P6, PT, R144, R12, PT ;  /* 0x0000000c9000720c */ /* 0x000fc40003fc6270 */
[C---:B------:R-:W-:Y:S01]  /*75c0*/  ISETP.GE.AND P2, PT, R144.reuse, R10, PT ;  /* 0x0000000a9000720c */ /* 0x040fe20003f46270 */
[----:B------:R-:W1:Y:S01]  /*75d0*/  SHFL.BFLY PT, R143, R142, 0x1, 0x1f ;  /* 0x0c201f008e8f7f89 */ /* 0x000e6200000e0000 */
[----:B------:R-:W-:Y:S02]  /*75e0*/  FSEL R35, R35, -INF , P6 ;  /* 0xff80000023237808 */ /* 0x000fe40003000000 */
[C---:B------:R-:W-:Y:S02]  /*75f0*/  ISETP.GE.AND P6, PT, R144.reuse, R21, PT ;  /* 0x000000159000720c */ /* 0x040fe40003fc6270 */
[----:B------:R-:W-:Y:S02]  /*7600*/  ISETP.GE.AND P4, PT, R144, R11, PT ;  /* 0x0000000b9000720c */ /* 0x000fe40003f86270 */
[----:B------:R-:W-:Y:S02]  /*7610*/  FSEL R46, R46, -INF , P6 ;  /* 0xff8000002e2e7808 */ /* 0x000fe40003000000 */
[----:B------:R-:W-:-:S02]  /*7620*/  ISETP.GE.AND P6, PT, R144, R125, PT ;  /* 0x0000007d9000720c */ /* 0x000fc40003fc6270 */
[----:B------:R-:W-:Y:S02]  /*7630*/  FSEL R31, R31, -INF , P2 ;  /* 0xff8000001f1f7808 */ /* 0x000fe40001000000 */
[C---:B------:R-:W-:Y:S02]  /*7640*/  ISETP.GE.AND P3, PT, R144.reuse, R6, PT ;  /* 0x000000069000720c */ /* 0x040fe40003f66270 */
[----:B------:R-:W-:Y:S02]  /*7650*/  ISETP.GE.AND P2, PT, R144, R15, PT ;  /* 0x0000000f9000720c */ /* 0x000fe40003f46270 */
[----:B------:R-:W-:Y:S02]  /*7660*/  FSEL R55, R55, -INF , P6 ;  /* 0xff80000037377808 */ /* 0x000fe40003000000 */
[----:B------:R-:W-:Y:S02]  /*7670*/  FSEL R34, R34, -INF , P4 ;  /* 0xff80000022227808 */ /* 0x000fe40002000000 */
[----:B------:R-:W-:-:S02]  /*7680*/  FSEL R30, R30, -INF , P3 ;  /* 0xff8000001e1e7808 */ /* 0x000fc40001800000 */
[----:B------:R-:W-:Y:S02]  /*7690*/  ISETP.GE.AND P4, PT, R144, R20, PT ;  /* 0x000000149000720c */ /* 0x000fe40003f86270 */
[----:B-1----:R-:W-:Y:S02]  /*76a0*/  FMNMX R143, R142, R143, !PT ;  /* 0x0000008f8e8f7209 */ /* 0x002fe40007800000 */
[----:B------:R-:W-:Y:S02]  /*76b0*/  FSEL R42, R42, -INF , P2 ;  /* 0xff8000002a2a7808 */ /* 0x000fe40001000000 */
[C---:B------:R-:W-:Y:S01]  /*76c0*/  ISETP.GE.AND P3, PT, R144.reuse, R14, PT ;  /* 0x0000000e9000720c */ /* 0x040fe20003f66270 */
[----:B------:R-:W1:Y:S01]  /*76d0*/  SHFL.BFLY PT, R4, R143, 0x2, 0x1f ;  /* 0x0c401f008f047f89 */ /* 0x000e6200000e0000 */
[----:B------:R-:W-:Y:S02]  /*76e0*/  ISETP.GE.AND P2, PT, R144, R123, PT ;  /* 0x0000007b9000720c */ /* 0x000fe40003f46270 */
[----:B------:R-:W-:-:S02]  /*76f0*/  FSEL R27, R27, -INF , P5 ;  /* 0xff8000001b1b7808 */ /* 0x000fc40002800000 */
[C---:B------:R-:W-:Y:S02]  /*7700*/  ISETP.GE.AND P5, PT, R144.reuse, R13, PT ;  /* 0x0000000d9000720c */ /* 0x040fe40003fa6270 */
[----:B------:R-:W-:Y:S02]  /*7710*/  FSEL R43, R43, -INF , P4 ;  /* 0xff8000002b2b7808 */ /* 0x000fe40002000000 */
[----:B------:R-:W-:Y:S02]  /*7720*/  FSEL R39, R39, -INF , P3 ;  /* 0xff80000027277808 */ /* 0x000fe40001800000 */
[C---:B------:R-:W-:Y:S02]  /*7730*/  ISETP.GE.AND P4, PT, R144.reuse, R124, PT ;  /* 0x0000007c9000720c */ /* 0x040fe40003f86270 */
[----:B------:R-:W-:Y:S02]  /*7740*/  FSEL R51, R51, -INF , P2 ;  /* 0xff80000033337808 */ /* 0x000fe40001000000 */
[----:B------:R-:W-:-:S02]  /*7750*/  ISETP.GE.AND P3, PT, R144, R122, PT ;  /* 0x0000007a9000720c */ /* 0x000fc40003f66270 */
[----:B------:R-:W-:Y:S02]  /*7760*/  ISETP.GE.AND P2, PT, R144, R128, PT ;  /* 0x000000809000720c */ /* 0x000fe40003f46270 */
[----:B------:R-:W-:Y:S02]  /*7770*/  FSEL R38, R38, -INF , P5 ;  /* 0xff80000026267808 */ /* 0x000fe40002800000 */
[----:B------:R-:W-:Y:S02]  /*7780*/  ISETP.GE.AND P5, PT, R144, R121, PT ;  /* 0x000000799000720c */ /* 0x000fe40003fa6270 */
[----:B------:R-:W-:Y:S02]  /*7790*/  FSEL R54, R54, -INF , P4 ;  /* 0xff80000036367808 */ /* 0x000fe40002000000 */
[----:B-1----:R-:W-:Y:S02]  /*77a0*/  FMNMX R4, R143, R4, !PT ;  /* 0x000000048f047209 */ /* 0x002fe40007800000 */
[----:B------:R-:W-:-:S02]  /*77b0*/  FSEL R50, R50, -INF , P3 ;  /* 0xff80000032327808 */ /* 0x000fc40001800000 */
[----:B------:R-:W-:Y:S02]  /*77c0*/  FSETP.NEU.AND P6, PT, R4, -INF , PT ;  /* 0xff8000000400780b */ /* 0x000fe40003fcd000 */
[----:B------:R-:W-:Y:S02]  /*77d0*/  ISETP.GE.AND P4, PT, R144, R129, PT ;  /* 0x000000819000720c */ /* 0x000fe40003f86270 */
[----:B------:R-:W-:Y:S02]  /*77e0*/  FSEL R10, R4, RZ, P6 ;  /* 0x000000ff040a7208 */ /* 0x000fe40003000000 */
[----:B------:R-:W-:Y:S02]  /*77f0*/  ISETP.GE.AND P6, PT, R144, R131, PT ;  /* 0x000000839000720c */ /* 0x000fe40003fc6270 */
[----:B------:R-:W-:Y:S01]  /*7800*/  FSEL R62, R62, -INF , P2 ;  /* 0xff8000003e3e7808 */ /* 0x000fe20001000000 */
[----:B------:R-:W-:Y:S01]  /*7810*/  FMUL R122, R10, UR22 ;  /* 0x000000160a7a7c20 */ /* 0x000fe20008400000 */
[----:B------:R-:W-:Y:S01]  /*7820*/  ISETP.GE.AND P3, PT, R144, R127, PT ;  /* 0x0000007f9000720c */ /* 0x000fe20003f66270 */
[----:B------:R-:W-:Y:S01]  /*7830*/  FADD R10, -R10, R9 ;  /* 0x000000090a0a7221 */ /* 0x000fe20000000100 */
[----:B------:R-:W-:Y:S01]  /*7840*/  ISETP.GE.AND P2, PT, R144, R132, PT ;  /* 0x000000849000720c */ /* 0x000fe20003f46270 */
[--C-:B------:R-:W-:Y:S01]  /*7850*/  FFMA R24, R24, UR22, -R122.reuse ;  /* 0x0000001618187c23 */ /* 0x100fe2000800087a */
[----:B------:R-:W-:Y:S01]  /*7860*/  FSEL R67, R67, -INF , P6 ;  /* 0xff80000043437808 */ /* 0x000fe20003000000 */
[--C-:B------:R-:W-:Y:S01]  /*7870*/  FFMA R11, R25, UR22, -R122.reuse ;  /* 0x00000016190b7c23 */ /* 0x100fe2000800087a */
        /* <DEDUP_REMOVED lines=16> */
[----:B------:R-:W-:Y:S01]  /*7980*/  FSETP.GEU.AND P2, PT, R24, -126, PT ;  /* 0xc2fc00001800780b */ /* 0x000fe20003f4e000 */
[--C-:B------:R-:W-:Y:S01]  /*7990*/  FFMA R36, R48, UR22, -R122.reuse ;  /* 0x0000001630247c23 */ /* 0x100fe2000800087a */
[----:B------:R-:W-:Y:S01]  /*79a0*/  FSEL R78, R78, -INF , P6 ;  /* 0xff8000004e4e7808 */ /* 0x000fe20003000000 */
[--C-:B------:R-:W-:Y:S01]  /*79b0*/  FFMA R44, R61, UR22, -R122.reuse ;  /* 0x000000163d2c7c23 */ /* 0x100fe2000800087a */
[----:B------:R-:W-:Y:S01]  /*79c0*/  FSETP.GEU.AND P6, PT, R11, -126, PT ;  /* 0xc2fc00000b00780b */ /* 0x000fe20003fce000 */
[--C-:B------:R-:W-:Y:S01]  /*79d0*/  FFMA R48, R65, UR22, -R122.reuse ;  /* 0x0000001641307c23 */ /* 0x100fe2000800087a */
[----:B------:R-:W-:Y:S01]  /*79e0*/  FSEL R58, R58, -INF , P5 ;  /* 0xff8000003a3a7808 */ /* 0x000fe20002800000 */
[--C-:B------:R-:W-:Y:S01]  /*79f0*/  FFMA R52, R69, UR22, -R122.reuse ;  /* 0x0000001645347c23 */ /* 0x100fe2000800087a */
[----:B------:R-:W-:Y:S01]  /*7a00*/  ISETP.GE.AND P5, PT, R144, R130, PT ;  /* 0x000000829000720c */ /* 0x000fe20003fa6270 */
[----:B------:R-:W-:Y:S01]  /*7a10*/  FFMA R65, R80, UR22, -R122 ;  /* 0x0000001650417c23 */ /* 0x000fe2000800087a */
[----:B------:R-:W-:Y:S01]  /*7a20*/  FSEL R74, R74, -INF , P4 ;  /* 0xff8000004a4a7808 */ /* 0x000fe20002000000 */
[----:B------:R-:W-:Y:S01]  /*7a30*/  FMUL R10, R10, UR22 ;  /* 0x000000160a0a7c20 */ /* 0x000fe20008400000 */
[----:B------:R-:W-:Y:S01]  /*7a40*/  FSEL R71, R71, -INF , P3 ;  /* 0xff80000047477808 */ /* 0x000fe20001800000 */
[----:B------:R-:W-:Y:S01]  /*7a50*/  @!P2 FMUL R24, R24, 0.5 ;  /* 0x3f0000001818a820 */ /* 0x000fe20000400000 */
[----:B------:R-:W-:-:S02]  /*7a60*/  ISETP.GE.AND P4, PT, R144, R138, PT ;  /* 0x0000008a9000720c */ /* 0x000fc40003f86270 */
[----:B------:R-:W-:Y:S01]  /*7a70*/  ISETP.GE.AND P3, PT, R144, R137, PT ;  /* 0x000000899000720c */ /* 0x000fe20003f66270 */
[----:B------:R-:W-:Y:S01]  /*7a80*/  @!P6 FMUL R11, R11, 0.5 ;  /* 0x3f0000000b0be820 */ /* 0x000fe20000400000 */
[----:B------:R-:W-:Y:S01]  /*7a90*/  FSEL R66, R66, -INF , P5 ;  /* 0xff80000042427808 */ /* 0x000fe20002800000 */
[----:B------:R-:W1:Y:S01]  /*7aa0*/  MUFU.EX2 R24, R24 ;  /* 0x0000001800187308 */ /* 0x000e620000000800 */
[----:B------:R-:W-:Y:S02]  /*7ab0*/  ISETP.GE.AND P5, PT, R144, R135, PT ;  /* 0x000000879000720c */ /* 0x000fe40003fa6270 */
[----:B------:R-:W-:Y:S02]  /*7ac0*/  FSEL R82, R82, -INF , P4 ;  /* 0xff80000052527808 */ /* 0x000fe40002000000 */
[----:B------:R-:W-:Y:S02]  /*7ad0*/  FSEL R79, R79, -INF , P3 ;  /* 0xff8000004f4f7808 */ /* 0x000fe40001800000 */
[C---:B------:R-:W-:Y:S01]  /*7ae0*/  ISETP.GE.AND P4, PT, R144.reuse, R5, PT ;  /* 0x000000059000720c */ /* 0x040fe20003f86270 */
[----:B------:R-:W2:Y:S01]  /*7af0*/  MUFU.EX2 R11, R11 ;  /* 0x0000000b000b7308 */ /* 0x000ea20000000800 */
[----:B------:R-:W-:-:S02]  /*7b00*/  ISETP.GE.AND P3, PT, R144, R140, PT ;  /* 0x0000008c9000720c */ /* 0x000fc40003f66270 */
[----:B------:R-:W-:Y:S02]  /*7b10*/  FSEL R75, R75, -INF , P5 ;  /* 0xff8000004b4b7808 */ /* 0x000fe40002800000 */
[----:B------:R-:W-:Y:S02]  /*7b20*/  ISETP.GE.AND P5, PT, R144, R139, PT ;  /* 0x0000008b9000720c */ /* 0x000fe40003fa6270 */
[----:B------:R-:W-:Y:S02]  /*7b30*/  FSEL R121, R26, -INF , P4 ;  /* 0xff8000001a797808 */ /* 0x000fe40002000000 */
[----:B------:R-:W-:Y:S01]  /*7b40*/  FSEL R86, R86, -INF , P3 ;  /* 0xff80000056567808 */ /* 0x000fe20001800000 */
[----:B-1----:R-:W-:Y:S01]  /*7b50*/  @!P2 FMUL R24, R24, R24 ;  /* 0x000000181818a220 */ /* 0x002fe20000400000 */
[----:B------:R-:W-:Y:S02]  /*7b60*/  ISETP.GE.AND P3, PT, R144, R141, PT ;  /* 0x0000008d9000720c */ /* 0x000fe40003f66270 */
[----:B------:R-:W-:-:S02]  /*7b70*/  FSEL R83, R83, -INF , P5 ;  /* 0xff80000053537808 */ /* 0x000fc40002800000 */
[----:B------:R-:W-:Y:S02]  /*7b80*/  FMNMX R6, R121, R8, !PT ;  /* 0x0000000879067209 */ /* 0x000fe40007800000 */
[----:B------:R-:W-:Y:S01]  /*7b90*/  FSETP.GEU.AND P5, PT, R28, -126, PT ;  /* 0xc2fc00001c00780b */ /* 0x000fe20003fae000 */
[----:B--2---:R-:W-:Y:S01]  /*7ba0*/  @!P6 FMUL R11, R11, R11 ;  /* 0x0000000b0b0be220 */ /* 0x004fe20000400000 */
[----:B------:R-:W-:Y:S02]  /*7bb0*/  FSEL R87, R87, -INF , P3 ;  /* 0xff80000057577808 */ /* 0x000fe40001800000 */
[----:B------:R-:W-:Y:S02]  /*7bc0*/  FSETP.GEU.AND P3, PT, R32, -126, PT ;  /* 0xc2fc00002000780b */ /* 0x000fe40003f6e000 */
[----:B------:R-:W-:Y:S02]  /*7bd0*/  FMNMX R21, R27, R6, !PT ;  /* 0x000000061b157209 */ /* 0x000fe40007800000 */
[----:B------:R-:W-:-:S02]  /*7be0*/  FSETP.GEU.AND P4, PT, R13, -126, PT ;  /* 0xc2fc00000d00780b */ /* 0x000fc40003f8e000 */
[----:B------:R-:W-:Y:S02]  /*7bf0*/  FMNMX R6, R30, R21, !PT ;  /* 0x000000151e067209 */ /* 0x000fe40007800000 */
[----:B------:R-:W-:Y:S01]  /*7c00*/  FSETP.GEU.AND P2, PT, R15, -126, PT ;  /* 0xc2fc00000f00780b */ /* 0x000fe20003f4e000 */
[----:B------:R-:W-:Y:S01]  /*7c10*/  @!P5 FMUL R28, R28, 0.5 ;  /* 0x3f0000001c1cd820 */ /* 0x000fe20000400000 */
[----:B------:R-:W-:Y:S02]  /*7c20*/  FMNMX R21, R31, R6, !PT ;  /* 0x000000061f157209 */ /* 0x000fe40007800000 */
[----:B------:R-:W-:Y:S01]  /*7c30*/  FSETP.GEU.AND P6, PT, R12, -126, PT ;  /* 0xc2fc00000c00780b */ /* 0x000fe20003fce000 */
[----:B------:R-:W-:Y:S01]  /*7c40*/  @!P3 FMUL R32, R32, 0.5 ;  /* 0x3f0000002020b820 */ /* 0x000fe20000400000 */
[----:B------:R-:W-:Y:S01]  /*7c50*/  FMNMX R6, R34, R21, !PT ;  /* 0x0000001522067209 */ /* 0x000fe20007800000 */
[----:B------:R-:W1:Y:S01]  /*7c60*/  MUFU.EX2 R26, R28 ;  /* 0x0000001c001a7308 */ /* 0x000e620000000800 */
[----:B------:R-:W-:Y:S01]  /*7c70*/  FFMA R21, R37, UR22, -R122 ;  /* 0x0000001625157c23 */ /* 0x000fe2000800087a */
[----:B------:R-:W-:Y:S01]  /*7c80*/  @!P4 FMUL R13, R13, 0.5 ;  /* 0x3f0000000d0dc820 */ /* 0x000fe20000400000 */
[----:B------:R-:W-:-:S03]  /*7c90*/  FMNMX R25, R35, R6, !PT ;  /* 0x0000000623197209 */ /* 0x000fc60007800000 */
[----:B------:R-:W-:Y:S01]  /*7ca0*/  @!P2 FMUL R15, R15, 0.5 ;  /* 0x3f0000000f0fa820 */ /* 0x000fe20000400000 */
[----:B------:R-:W-:Y:S01]  /*7cb0*/  FMNMX R6, R38, R25, !PT ;  /* 0x0000001926067209 */ /* 0x000fe20007800000 */
[----:B------:R-:W2:Y:S02]  /*7cc0*/  MUFU.EX2 R28, R32 ;  /* 0x00000020001c7308 */ /* 0x000ea40000000800 */
[----:B------:R-:W-:Y:S01]  /*7cd0*/  @!P6 FMUL R12, R12, 0.5 ;  /* 0x3f0000000c0ce820 */ /* 0x000fe20000400000 */
[----:B------:R-:W-:-:S04]  /*7ce0*/  FMNMX R25, R39, R6, !PT ;  /* 0x0000000627197209 */ /* 0x000fc80007800000 */
[----:B------:R-:W-:Y:S01]  /*7cf0*/  FMNMX R6, R42, R25, !PT ;  /* 0x000000192a067209 */ /* 0x000fe20007800000 */
[----:B------:R-:W3:Y:S01]  /*7d00*/  MUFU.EX2 R13, R13 ;  /* 0x0000000d000d7308 */ /* 0x000ee20000000800 */
[----:B------:R-:W-:Y:S01]  /*7d10*/  FFMA R25, R41, UR22, -R122 ;  /* 0x0000001629197c23 */ /* 0x000fe2000800087a */
[----:B-1----:R-:W-:Y:S01]  /*7d20*/  @!P5 FMUL R26, R26, R26 ;  /* 0x0000001a1a1ad220 */ /* 0x002fe20000400000 */
[----:B------:R-:W-:Y:S02]  /*7d30*/  FMNMX R29, R43, R6, !PT ;  /* 0x000000062b1d7209 */ /* 0x000fe40007800000 */
[----:B------:R-:W-:Y:S02]  /*7d40*/  FSETP.GEU.AND P5, PT, R21, -126, PT ;  /* 0xc2fc00001500780b */ /* 0x000fe40003fae000 */
[----:B------:R-:W-:Y:S01]  /*7d50*/  FMNMX R6, R46, R29, !PT ;  /* 0x0000001d2e067209 */ /* 0x000fe20007800000 */
[----:B------:R-:W1:Y:S01]  /*7d60*/  MUFU.EX2 R15, R15 ;  /* 0x0000000f000f7308 */ /* 0x000e620000000800 */
[----:B--2---:R-:W-:Y:S01]  /*7d70*/  @!P3 FMUL R28, R28, R28 ;  /* 0x0000001c1c1cb220 */ /* 0x004fe20000400000 */
[----:B------:R-:W-:-:S02]  /*7d80*/  FSETP.GEU.AND P3, PT, R25, -126, PT ;  /* 0xc2fc00001900780b */ /* 0x000fc40003f6e000 */
[----:B------:R-:W-:-:S04]  /*7d90*/  FMNMX R29, R47, R6, !PT ;  /* 0x000000062f1d7209 */ /* 0x000fc80007800000 */
[----:B------:R-:W2:Y:S01]  /*7da0*/  MUFU.EX2 R12, R12 ;  /* 0x0000000c000c7308 */ /* 0x000ea20000000800 */
[----:B---3--:R-:W-:Y:S01]  /*7db0*/  @!P4 FMUL R13, R13, R13 ;  /* 0x0000000d0d0dc220 */ /* 0x008fe20000400000 */
[----:B------:R-:W-:Y:S01]  /*7dc0*/  FMNMX R6, R50, R29, !PT ;  /* 0x0000001d32067209 */ /* 0x000fe20007800000 */
[----:B------:R-:W-:Y:S01]  /*7dd0*/  @!P5 FMUL R21, R21, 0.5 ;  /* 0x3f0000001515d820 */ /* 0x000fe20000400000 */
[----:B------:R-:W-:Y:S01]  /*7de0*/  FSETP.GEU.AND P4, PT, R40, -126, PT ;  /* 0xc2fc00002800780b */ /* 0x000fe20003f8e000 */
[----:B------:R-:W-:Y:S01]  /*7df0*/  FFMA R29, R45, UR22, -R122 ;  /* 0x000000162d1d7c23 */ /* 0x000fe2000800087a */
[----:B------:R-:W-:Y:S01]  /*7e00*/  FMNMX R33, R51, R6, !PT ;  /* 0x0000000633217209 */ /* 0x000fe20007800000 */
[----:B------:R-:W-:Y:S01]  /*7e10*/  @!P3 FMUL R25, R25, 0.5 ;  /* 0x3f0000001919b820 */ /* 0x000fe20000400000 */
[----:B-1----:R-:W-:Y:S01]  /*7e20*/  @!P2 FMUL R15, R15, R15 ;  /* 0x0000000f0f0fa220 */ /* 0x002fe20000400000 */
[----:B------:R-:W-:Y:S01]  /*7e30*/  FSETP.GEU.AND P2, PT, R14, -126, PT ;  /* 0xc2fc00000e00780b */ /* 0x000fe20003f4e000 */
[----:B------:R-:W1:Y:S01]  /*7e40*/  MUFU.EX2 R21, R21 ;  /* 0x0000001500157308 */ /* 0x000e620000000800 */
[----:B------:R-:W-:-:S04]  /*7e50*/  FMNMX R6, R54, R33, !PT ;  /* 0x0000002136067209 */ /* 0x000fc80007800000 */
[----:B------:R-:W-:Y:S01]  /*7e60*/  FMNMX R33, R55, R6, !PT ;  /* 0x0000000637217209 */ /* 0x000fe20007800000 */
[----:B--2---:R-:W-:Y:S01]  /*7e70*/  @!P6 FMUL R12, R12, R12 ;  /* 0x0000000c0c0ce220 */ /* 0x004fe20000400000 */
[----:B------:R-:W-:Y:S01]  /*7e80*/  FSETP.GEU.AND P6, PT, R29, -126, PT ;  /* 0xc2fc00001d00780b */ /* 0x000fe20003fce000 */
[----:B------:R-:W2:Y:S01]  /*7e90*/  MUFU.EX2 R25, R25 ;  /* 0x0000001900197308 */ /* 0x000ea20000000800 */
[----:B------:R-:W-:Y:S01]  /*7ea0*/  @!P4 FMUL R40, R40, 0.5 ;  /* 0x3f0000002828c820 */ /* 0x000fe20000400000 */
[----:B------:R-:W-:Y:S01]  /*7eb0*/  FMNMX R6, R58, R33, !PT ;  /* 0x000000213a067209 */ /* 0x000fe20007800000 */
[----:B------:R-:W-:Y:S01]  /*7ec0*/  FFMA R33, R49, UR22, -R122 ;  /* 0x0000001631217c23 */ /* 0x000fe2000800087a */
[----:B------:R-:W-:Y:S02]  /*7ed0*/  @!P2 FMUL R14, R14, 0.5 ;  /* 0x3f0000000e0ea820 */ /* 0x000fe40000400000 */
[----:B------:R-:W-:Y:S02]  /*7ee0*/  FMNMX R37, R59, R6, !PT ;  /* 0x000000063b257209 */ /* 0x000fe40007800000 */
[----:B------:R3:W4:Y:S01]  /*7ef0*/  MUFU.EX2 R32, R40 ;  /* 0x0000002800207308 */ /* 0x0007220000000800 */
[----:B-1----:R-:W-:Y:S01]  /*7f00*/  @!P5 FMUL R21, R21, R21 ;  /* 0x000000151515d220 */ /* 0x002fe20000400000 */
[----:B------:R-:W-:-:S02]  /*7f10*/  FMNMX R6, R62, R37, !PT ;  /* 0x000000253e067209 */ /* 0x000fc40007800000 */
[----:B------:R-:W-:Y:S01]  /*7f20*/  @!P6 FMUL R29, R29, 0.5 ;  /* 0x3f0000001d1de820 */ /* 0x000fe20000400000 */
[----:B------:R-:W-:Y:S02]  /*7f30*/  FSETP.GEU.AND P5, PT, R36, -126, PT ;  /* 0xc2fc00002400780b */ /* 0x000fe40003fae000 */
[----:B------:R-:W-:Y:S01]  /*7f40*/  FMNMX R37, R63, R6, !PT ;  /* 0x000000063f257209 */ /* 0x000fe20007800000 */
[----:B------:R-:W1:Y:S01]  /*7f50*/  MUFU.EX2 R14, R14 ;  /* 0x0000000e000e7308 */ /* 0x000e620000000800 */
[----:B--2---:R-:W-:Y:S01]  /*7f60*/  @!P3 FMUL R25, R25, R25 ;  /* 0x000000191919b220 */ /* 0x004fe20000400000 */
[----:B------:R-:W-:Y:S01]  /*7f70*/  FSETP.GEU.AND P3, PT, R20, -126, PT ;  /* 0xc2fc00001400780b */ /* 0x000fe20003f6e000 */
[--C-:B---3--:R-:W-:Y:S01]  /*7f80*/  FFMA R40, R57, UR22, -R122.reuse ;  /* 0x0000001639287c23 */ /* 0x108fe2000800087a */
[----:B------:R-:W-:Y:S01]  /*7f90*/  FMNMX R6, R66, R37, !PT ;  /* 0x0000002542067209 */ /* 0x000fe20007800000 */
[--C-:B------:R-:W-:Y:S01]  /*7fa0*/  FFMA R37, R53, UR22, -R122.reuse ;  /* 0x0000001635257c23 */ /* 0x100fe2000800087a */
[--C-:B------:R-:W-:Y:S01]  /*7fb0*/  FFMA R57, R72, UR22, -R122.reuse ;  /* 0x0000001648397c23 */ /* 0x100fe2000800087a */
[--C-:B------:R-:W-:Y:S01]  /*7fc0*/  FFMA R53, R68, UR22, -R122.reuse ;  /* 0x0000001644357c23 */ /* 0x100fe2000800087a */
[----:B------:R-:W2:Y:S01]  /*7fd0*/  MUFU.EX2 R29, R29 ;  /* 0x0000001d001d7308 */ /* 0x000ea20000000800 */
[----:B----4-:R-:W-:Y:S01]  /*7fe0*/  @!P4 FMUL R32, R32, R32 ;  /* 0x000000202020c220 */ /* 0x010fe20000400000 */
[----:B------:R-:W-:Y:S01]  /*7ff0*/  FSETP.GEU.AND P4, PT, R33, -126, PT ;  /* 0xc2fc00002100780b */ /* 0x000fe20003f8e000 */
[----:B------:R-:W-:Y:S01]  /*8000*/  @!P5 FMUL R36, R36, 0.5 ;  /* 0x3f0000002424d820 */ /* 0x000fe20000400000 */
[----:B------:R-:W-:Y:S01]  /*8010*/  FMNMX R41, R67, R6, !PT ;  /* 0x0000000643297209 */ /* 0x000fe20007800000 */
[----:B------:R-:W-:-:S02]  /*8020*/  FFMA R68, R85, UR22, -R122 ;  /* 0x0000001655447c23 */ /* 0x000fc4000800087a */
[----:B------:R-:W-:Y:S01]  /*8030*/  @!P3 FMUL R20, R20, 0.5 ;  /* 0x3f0000001414b820 */ /* 0x000fe20000400000 */
[----:B------:R-:W-:Y:S01]  /*8040*/  FMNMX R6, R70, R41, !PT ;  /* 0x0000002946067209 */ /* 0x000fe20007800000 */
[--C-:B------:R-:W-:Y:S01]  /*8050*/  FFMA R41, R56, UR22, -R122.reuse ;  /* 0x0000001638297c23 */ /* 0x100fe2000800087a */
[----:B-1----:R-:W-:Y:S01]  /*8060*/  @!P2 FMUL R14, R14, R14 ;  /* 0x0000000e0e0ea220 */ /* 0x002fe20000400000 */
[----:B------:R-:W-:Y:S01]  /*8070*/  FSETP.GEU.AND P2, PT, R37, -126, PT ;  /* 0xc2fc00002500780b */ /* 0x000fe20003f4e000 */
[----:B------:R-:W1:Y:S01]  /*8080*/  MUFU.EX2 R36, R36 ;  /* 0x0000002400247308 */ /* 0x000e620000000800 */
[----:B------:R-:W-:Y:S01]  /*8090*/  FMNMX R45, R71, R6, !PT ;  /* 0x00000006472d7209 */ /* 0x000fe20007800000 */
[----:B------:R-:W-:Y:S01]  /*80a0*/  FFMA R56, R73, UR22, -R122 ;  /* 0x0000001649387c23 */ /* 0x000fe2000800087a */
[----:B------:R-:W-:Y:S01]  /*80b0*/  @!P4 FMUL R33, R33, 0.5 ;  /* 0x3f0000002121c820 */ /* 0x000fe20000400000 */
[----:B--2---:R-:W-:Y:S01]  /*80c0*/  @!P6 FMUL R29, R29, R29 ;  /* 0x0000001d1d1de220 */ /* 0x004fe20000400000 */
[----:B------:R-:W-:-:S03]  /*80d0*/  FSETP.GEU.AND P6, PT, R41, -126, PT ;  /* 0xc2fc00002900780b */ /* 0x000fc60003fce000 */
[----:B------:R-:W2:Y:S01]  /*80e0*/  MUFU.EX2 R20, R20 ;  /* 0x0000001400147308 */ /* 0x000ea20000000800 */
[----:B------:R-:W-:-:S03]  /*80f0*/  FMNMX R6, R74, R45, !PT ;  /* 0x0000002d4a067209 */ /* 0x000fc60007800000 */
[----:B------:R-:W-:Y:S01]  /*8100*/  @!P2 FMUL R37, R37, 0.5 ;  /* 0x3f0000002525a820 */ /* 0x000fe20000400000 */
[----:B------:R-:W-:-:S03]  /*8110*/  FMNMX R45, R75, R6, !PT ;  /* 0x000000064b2d7209 */ /* 0x000fc60007800000 */
[----:B------:R-:W3:Y:S01]  /*8120*/  MUFU.EX2 R33, R33 ;  /* 0x0000002100217308 */ /* 0x000ee20000000800 */
[----:B------:R-:W-:Y:S01]  /*8130*/  FMNMX R6, R78, R45, !PT ;  /* 0x0000002d4e067209 */ /* 0x000fe20007800000 */
[----:B-1----:R-:W-:Y:S01]  /*8140*/  @!P5 FMUL R36, R36, R36 ;  /* 0x000000242424d220 */ /* 0x002fe20000400000 */
[----:B------:R-:W-:Y:S01]  /*8150*/  @!P6 FMUL R41, R41, 0.5 ;  /* 0x3f0000002929e820 */ /* 0x000fe20000400000 */
[----:B------:R-:W-:Y:S01]  /*8160*/  FSETP.GEU.AND P5, PT, R40, -126, PT ;  /* 0xc2fc00002800780b */ /* 0x000fe20003fae000 */
[--C-:B------:R-:W-:Y:S01]  /*8170*/  FFMA R45, R60, UR22, -R122.reuse ;  /* 0x000000163c2d7c23 */ /* 0x100fe2000800087a */
[----:B------:R-:W-:Y:S01]  /*8180*/  FMNMX R49, R79, R6, !PT ;  /* 0x000000064f317209 */ /* 0x000fe20007800000 */
[----:B------:R-:W-:Y:S01]  /*8190*/  FFMA R60, R77, UR22, -R122 ;  /* 0x000000164d3c7c23 */ /* 0x000fe2000800087a */
        /* <DEDUP_REMOVED lines=8> */
[----:B------:R-:W-:Y:S02]  /*8220*/  FSETP.GEU.AND P4, PT, R45, -126, PT ;  /* 0xc2fc00002d00780b */ /* 0x000fe40003f8e000 */
[----:B------:R-:W-:Y:S01]  /*8230*/  FMNMX R6, R86, R49, !PT ;  /* 0x0000003156067209 */ /* 0x000fe20007800000 */
[----:B------:R-:W-:Y:S01]  /*8240*/  @!P3 FMUL R44, R44, 0.5 ;  /* 0x3f0000002c2cb820 */ /* 0x000fe20000400000 */
[--C-:B------:R-:W-:Y:S01]  /*8250*/  FFMA R49, R64, UR22, -R122.reuse ;  /* 0x0000001640317c23 */ /* 0x100fe2000800087a */
[----:B-1----:R-:W-:Y:S01]  /*8260*/  @!P2 FMUL R37, R37, R37 ;  /* 0x000000252525a220 */ /* 0x002fe20000400000 */
[----:B------:R-:W1:Y:S01]  /*8270*/  MUFU.EX2 R40, R40 ;  /* 0x0000002800287308 */ /* 0x000e620000000800 */
[----:B------:R-:W-:Y:S01]  /*8280*/  FMNMX R6, R87, R6, !PT ;  /* 0x0000000657067209 */ /* 0x000fe20007800000 */
[----:B------:R-:W-:Y:S01]  /*8290*/  FFMA R64, R81, UR22, -R122 ;  /* 0x0000001651407c23 */ /* 0x000fe2000800087a */
[----:B------:R-:W-:-:S03]  /*82a0*/  FSETP.GEU.AND P2, PT, R49, -126, PT ;  /* 0xc2fc00003100780b */ /* 0x000fc60003f4e000 */
[----:B------:R-:W3:Y:S01]  /*82b0*/  SHFL.BFLY PT, R61, R6, 0x1, 0x1f ;  /* 0x0c201f00063d7f89 */ /* 0x000ee200000e0000 */
[----:B--2---:R-:W-:Y:S01]  /*82c0*/  @!P6 FMUL R41, R41, R41 ;  /* 0x000000292929e220 */ /* 0x004fe20000400000 */
[----:B------:R-:W2:Y:S01]  /*82d0*/  MUFU.EX2 R44, R44 ;  /* 0x0000002c002c7308 */ /* 0x000ea20000000800 */
[----:B------:R-:W-:Y:S01]  /*82e0*/  FSETP.GEU.AND P6, PT, R48, -126, PT ;  /* 0xc2fc00003000780b */ /* 0x000fe20003fce000 */
[----:B------:R-:W-:-:S06]  /*82f0*/  @!P4 FMUL R45, R45, 0.5 ;  /* 0x3f0000002d2dc820 */ /* 0x000fcc0000400000 */
[----:B------:R-:W4:Y:S01]  /*8300*/  MUFU.EX2 R45, R45 ;  /* 0x0000002d002d7308 */ /* 0x000f220000000800 */
[----:B------:R-:W-:Y:S01]  /*8310*/  @!P2 FMUL R49, R49, 0.5 ;  /* 0x3f0000003131a820 */ /* 0x000fe20000400000 */
[----:B-1----:R-:W-:Y:S01]  /*8320*/  @!P5 FMUL R40, R40, R40 ;  /* 0x000000282828d220 */ /* 0x002fe20000400000 */
[----:B------:R-:W-:-:S03]  /*8330*/  FSETP.GEU.AND P5, PT, R53, -126, PT ;  /* 0xc2fc00003500780b */ /* 0x000fc60003fae000 */
[----:B------:R-:W-:Y:S02]  /*8340*/  @!P6 FMUL R48, R48, 0.5 ;  /* 0x3f0000003030e820 */ /* 0x000fe40000400000 */
[----:B------:R-:W1:Y:S01]  /*8350*/  MUFU.EX2 R49, R49 ;  /* 0x0000003100317308 */ /* 0x000e620000000800 */
[----:B--2---:R-:W-:Y:S01]  /*8360*/  @!P3 FMUL R44, R44, R44 ;  /* 0x0000002c2c2cb220 */ /* 0x004fe20000400000 */
[----:B------:R-:W-:Y:S02]  /*8370*/  FSETP.GEU.AND P3, PT, R57, -126, PT ;  /* 0xc2fc00003900780b */ /* 0x000fe40003f6e000 */
[----:B---3--:R-:W-:Y:S01]  /*8380*/  FMNMX R6, R6, R61, !PT ;  /* 0x0000003d06067209 */ /* 0x008fe20007800000 */
[----:B------:R-:W-:-:S03]  /*8390*/  FFMA R61, R76, UR22, -R122 ;  /* 0x000000164c3d7c23 */ /* 0x000fc6000800087a */
[----:B------:R-:W2:Y:S01]  /*83a0*/  MUFU.EX2 R48, R48 ;  /* 0x0000003000307308 */ /* 0x000ea20000000800 */
[----:B----4-:R-:W-:Y:S01]  /*83b0*/  @!P4 FMUL R45, R45, R45 ;  /* 0x0000002d2d2dc220 */ /* 0x010fe20000400000 */
[----:B------:R-:W-:Y:S01]  /*83c0*/  FSETP.GEU.AND P4, PT, R52, -126, PT ;  /* 0xc2fc00003400780b */ /* 0x000fe20003f8e000 */
[----:B------:R-:W-:Y:S01]  /*83d0*/  @!P5 FMUL R53, R53, 0.5 ;  /* 0x3f0000003535d820 */ /* 0x000fe20000400000 */
[----:B------:R-:W3:Y:S03]  /*83e0*/  SHFL.BFLY PT, R69, R6, 0x2, 0x1f ;  /* 0x0c401f0006457f89 */ /* 0x000ee600000e0000 */
[----:B------:R-:W-:Y:S01]  /*83f0*/  @!P3 FMUL R57, R57, 0.5 ;  /* 0x3f0000003939b820 */ /* 0x000fe20000400000 */
[----:B-1----:R-:W-:Y:S01]  /*8400*/  @!P2 FMUL R49, R49, R49 ;  /* 0x000000313131a220 */ /* 0x002fe20000400000 */
[----:B------:R-:W-:Y:S01]  /*8410*/  FSETP.GEU.AND P2, PT, R56, -126, PT ;  /* 0xc2fc00003800780b */ /* 0x000fe20003f4e000 */
[----:B------:R-:W1:Y:S02]  /*8420*/  MUFU.EX2 R53, R53 ;  /* 0x0000003500357308 */ /* 0x000e640000000800 */
[----:B------:R-:W-:Y:S01]  /*8430*/  FADD R9, R28, R49 ;  /* 0x000000311c097221 */ /* 0x000fe20000000000 */
[----:B------:R-:W-:-:S02]  /*8440*/  F2FP.BF16.F32.PACK_AB R28, R15, R28 ;  /* 0x0000001c0f1c723e */ /* 0x000fc400000010ff */
[----:B------:R-:W-:Y:S01]  /*8450*/  @!P4 FMUL R52, R52, 0.5 ;  /* 0x3f0000003434c820 */ /* 0x000fe20000400000 */
[----:B--2---:R-:W-:Y:S01]  /*8460*/  @!P6 FMUL R48, R48, R48 ;  /* 0x000000303030e220 */ /* 0x004fe20000400000 */
[----:B------:R-:W-:Y:S01]  /*8470*/  FSETP.GEU.AND P6, PT, R61, -126, PT ;  /* 0xc2fc00003d00780b */ /* 0x000fe20003fce000 */
[----:B------:R-:W2:Y:S04]  /*8480*/  MUFU.EX2 R57, R57 ;  /* 0x0000003900397308 */ /* 0x000ea80000000800 */
[----:B------:R-:W-:-:S04]  /*8490*/  @!P2 FMUL R56, R56, 0.5 ;  /* 0x3f0000003838a820 */ /* 0x000fc80000400000 */
[----:B------:R-:W4:Y:S01]  /*84a0*/  MUFU.EX2 R52, R52 ;  /* 0x0000003400347308 */ /* 0x000f220000000800 */
[----:B-1----:R-:W-:Y:S01]  /*84b0*/  @!P5 FMUL R53, R53, R53 ;  /* 0x000000353535d220 */ /* 0x002fe20000400000 */
[----:B------:R-:W-:Y:S02]  /*84c0*/  FSETP.GEU.AND P5, PT, R60, -126, PT ;  /* 0xc2fc00003c00780b */ /* 0x000fe40003fae000 */
[----:B------:R-:W-:Y:S01]  /*84d0*/  @!P6 FMUL R61, R61, 0.5 ;  /* 0x3f0000003d3de820 */ /* 0x000fe20000400000 */
[----:B---3--:R-:W-:Y:S01]  /*84e0*/  FMNMX R6, R6, R69, !PT ;  /* 0x0000004506067209 */ /* 0x008fe20007800000 */
[----:B------:R-:W-:Y:S02]  /*84f0*/  FFMA R69, R84, UR22, -R122 ;  /* 0x0000001654457c23 */ /* 0x000fe4000800087a */
[----:B------:R-:W1:Y:S01]  /*8500*/  MUFU.EX2 R56, R56 ;  /* 0x0000003800387308 */ /* 0x000e620000000800 */
[----:B--2---:R-:W-:Y:S01]  /*8510*/  @!P3 FMUL R57, R57, R57 ;  /* 0x000000393939b220 */ /* 0x004fe20000400000 */
[----:B------:R-:W-:-:S05]  /*8520*/  FSETP.GEU.AND P3, PT, R64, -126, PT ;  /* 0xc2fc00004000780b */ /* 0x000fca0003f6e000 */
[----:B------:R-:W-:Y:S01]  /*8530*/  @!P5 FMUL R60, R60, 0.5 ;  /* 0x3f0000003c3cd820 */ /* 0x000fe20000400000 */
[----:B------:R-:W2:Y:S01]  /*8540*/  MUFU.EX2 R61, R61 ;  /* 0x0000003d003d7308 */ /* 0x000ea20000000800 */
[----:B----4-:R-:W-:Y:S01]  /*8550*/  @!P4 FMUL R52, R52, R52 ;  /* 0x000000343434c220 */ /* 0x010fe20000400000 */
[----:B------:R-:W-:-:S05]  /*8560*/  FSETP.GEU.AND P4, PT, R65, -126, PT ;  /* 0xc2fc00004100780b */ /* 0x000fca0003f8e000 */
[----:B------:R-:W-:Y:S01]  /*8570*/  @!P3 FMUL R64, R64, 0.5 ;  /* 0x3f0000004040b820 */ /* 0x000fe20000400000 */
[----:B------:R-:W3:Y:S01]  /*8580*/  MUFU.EX2 R60, R60 ;  /* 0x0000003c003c7308 */ /* 0x000ee20000000800 */
[----:B-1----:R-:W-:Y:S01]  /*8590*/  @!P2 FMUL R56, R56, R56 ;  /* 0x000000383838a220 */ /* 0x002fe20000400000 */
[----:B------:R-:W-:-:S04]  /*85a0*/  FSETP.NEU.AND P2, PT, R6, -INF , PT ;  /* 0xff8000000600780b */ /* 0x000fc80003f4d000 */
[----:B------:R-:W-:Y:S01]  /*85b0*/  FSEL R73, R6, RZ, P2 ;  /* 0x000000ff06497208 */ /* 0x000fe20001000000 */
[----:B------:R-:W-:Y:S01]  /*85c0*/  @!P4 FMUL R65, R65, 0.5 ;  /* 0x3f0000004141c820 */ /* 0x000fe20000400000 */
[----:B------:R-:W1:Y:S01]  /*85d0*/  MUFU.EX2 R64, R64 ;  /* 0x0000004000407308 */ /* 0x000e620000000800 */
[----:B--2---:R-:W-:Y:S01]  /*85e0*/  @!P6 FMUL R61, R61, R61 ;  /* 0x0000003d3d3de220 */ /* 0x004fe20000400000 */
[----:B------:R-:W-:Y:S01]  /*85f0*/  FSETP.GEU.AND P6, PT, R68, -126, PT ;  /* 0xc2fc00004400780b */ /* 0x000fe20003fce000 */
[----:B------:R-:W-:Y:S01]  /*8600*/  FMUL R128, R73, UR22 ;  /* 0x0000001649807c20 */ /* 0x000fe20008400000 */
[----:B------:R-:W-:-:S03]  /*8610*/  FSETP.GEU.AND P2, PT, R69, -126, PT ;  /* 0xc2fc00004500780b */ /* 0x000fc60003f4e000 */
[--C-:B------:R-:W-:Y:S01]  /*8620*/  FFMA R30, R30, UR22, -R128.reuse ;  /* 0x000000161e1e7c23 */ /* 0x100fe20008000880 */
[----:B------:R-:W2:Y:S01]  /*8630*/  MUFU.EX2 R65, R65 ;  /* 0x0000004100417308 */ /* 0x000ea20000000800 */
[--C-:B------:R-:W-:Y:S01]  /*8640*/  FFMA R121, R121, UR22, -R128.reuse ;  /* 0x0000001679797c23 */ /* 0x100fe20008000880 */
[----:B---3--:R-:W-:Y:S01]  /*8650*/  @!P5 FMUL R60, R60, R60 ;  /* 0x0000003c3c3cd220 */ /* 0x008fe20000400000 */
[--C-:B------:R-:W-:Y:S01]  /*8660*/  FFMA R72, R27, UR22, -R128.reuse ;  /* 0x000000161b487c23 */ /* 0x100fe20008000880 */
[--C-:B------:R-:W-:Y:S01]  /*8670*/  FFMA R34, R34, UR22, -R128.reuse ;  /* 0x0000001622227c23 */ /* 0x100fe20008000880 */
[--C-:B------:R-:W-:Y:S01]  /*8680*/  FFMA R76, R31, UR22, -R128.reuse ;  /* 0x000000161f4c7c23 */ /* 0x100fe20008000880 */
[----:B------:R-:W-:Y:S01]  /*8690*/  FSETP.GEU.AND P5, PT, R121, -126, PT ;  /* 0xc2fc00007900780b */ /* 0x000fe20003fae000 */
[----:B------:R-:W-:Y:S01]  /*86a0*/  @!P6 FMUL R68, R68, 0.5 ;  /* 0x3f0000004444e820 */ /* 0x000fe20000400000 */
[--C-:B------:R-:W-:Y:S01]  /*86b0*/  FFMA R84, R39, UR22, -R128.reuse ;  /* 0x0000001627547c23 */ /* 0x100fe20008000880 */
[----:B-1----:R-:W-:Y:S01]  /*86c0*/  @!P3 FMUL R64, R64, R64 ;  /* 0x000000404040b220 */ /* 0x002fe20000400000 */
[----:B------:R-:W-:Y:S01]  /*86d0*/  FSETP.GEU.AND P3, PT, R30, -126, PT ;  /* 0xc2fc00001e00780b */ /* 0x000fe20003f6e000 */
[----:B------:R-:W-:Y:S01]  /*86e0*/  @!P2 FMUL R69, R69, 0.5 ;  /* 0x3f0000004545a820 */ /* 0x000fe20000400000 */
[--C-:B------:R-:W-:Y:S01]  /*86f0*/  FFMA R80, R35, UR22, -R128.reuse ;  /* 0x0000001623507c23 */ /* 0x100fe20008000880 */
[----:B------:R-:W1:Y:S01]  /*8700*/  MUFU.EX2 R68, R68 ;  /* 0x0000004400447308 */ /* 0x000e620000000800 */
[--C-:B------:R-:W-:Y:S01]  /*8710*/  FFMA R38, R38, UR22, -R128.reuse ;  /* 0x0000001626267c23 */ /* 0x100fe20008000880 */
[--C-:B------:R-:W-:Y:S01]  /*8720*/  FFMA R122, R43, UR22, -R128.reuse ;  /* 0x000000162b7a7c23 */ /* 0x100fe20008000880 */
[--C-:B------:R-:W-:Y:S01]  /*8730*/  FFMA R42, R42, UR22, -R128.reuse ;  /* 0x000000162a2a7c23 */ /* 0x100fe20008000880 */
[----:B--2---:R-:W-:Y:S01]  /*8740*/  @!P4 FMUL R65, R65, R65 ;  /* 0x000000414141c220 */ /* 0x004fe20000400000 */
[----:B------:R-:W-:Y:S01]  /*8750*/  FSETP.GEU.AND P4, PT, R72, -126, PT ;  /* 0xc2fc00004800780b */ /* 0x000fe20003f8e000 */
[----:B------:R-:W-:Y:S01]  /*8760*/  @!P5 FMUL R121, R121, 0.5 ;  /* 0x3f0000007979d820 */ /* 0x000fe20000400000 */
[--C-:B------:R-:W-:Y:S01]  /*8770*/  FFMA R50, R50, UR22, -R128.reuse ;  /* 0x0000001632327c23 */ /* 0x100fe20008000880 */
[----:B------:R-:W2:Y:S01]  /*8780*/  MUFU.EX2 R69, R69 ;  /* 0x0000004500457308 */ /* 0x000ea20000000800 */
[--C-:B------:R-:W-:Y:S01]  /*8790*/  FFMA R46, R46, UR22, -R128.reuse ;  /* 0x000000162e2e7c23 */ /* 0x100fe20008000880 */
[----:B------:R-:W-:Y:S01]  /*87a0*/  @!P3 FMUL R30, R30, 0.5 ;  /* 0x3f0000001e1eb820 */ /* 0x000fe20000400000 */
[--C-:B------:R-:W-:Y:S01]  /*87b0*/  FFMA R124, R47, UR22, -R128.reuse ;  /* 0x000000162f7c7c23 */ /* 0x100fe20008000880 */
[--C-:B------:R-:W-:Y:S01]  /*87c0*/  FFMA R54, R54, UR22, -R128.reuse ;  /* 0x0000001636367c23 */ /* 0x100fe20008000880 */
[--C-:B------:R-:W-:Y:S01]  /*87d0*/  FFMA R126, R51, UR22, -R128.reuse ;  /* 0x00000016337e7c23 */ /* 0x100fe20008000880 */
[--C-:B------:R-:W-:Y:S01]  /*87e0*/  FFMA R59, R59, UR22, -R128.reuse ;  /* 0x000000163b3b7c23 */ /* 0x100fe20008000880 */
[--C-:B------:R-:W-:Y:S01]  /*87f0*/  FFMA R63, R63, UR22, -R128.reuse ;  /* 0x000000163f3f7c23 */ /* 0x100fe20008000880 */
[----:B------:R3:W4:Y:S01]  /*8800*/  MUFU.EX2 R31, R30 ;  /* 0x0000001e001f7308 */ /* 0x0007220000000800 */
[----:B-1----:R-:W-:Y:S01]  /*8810*/  @!P6 FMUL R68, R68, R68 ;  /* 0x000000444444e220 */ /* 0x002fe20000400000 */
[----:B------:R-:W-:Y:S01]  /*8820*/  FSETP.GEU.AND P6, PT, R34, -126, PT ;  /* 0xc2fc00002200780b */ /* 0x000fe20003fce000 */
[----:B------:R-:W-:Y:S01]  /*8830*/  @!P4 FMUL R72, R72, 0.5 ;  /* 0x3f0000004848c820 */ /* 0x000fe20000400000 */
[--C-:B------:R-:W-:Y:S01]  /*8840*/  FFMA R67, R67, UR22, -R128.reuse ;  /* 0x0000001643437c23 */ /* 0x100fe20008000880 */
[--C-:B------:R-:W-:Y:S01]  /*8850*/  FFMA R71, R71, UR22, -R128.reuse ;  /* 0x0000001647477c23 */ /* 0x100fe20008000880 */
[--C-:B------:R-:W-:Y:S01]  /*8860*/  FFMA R83, R83, UR22, -R128.reuse ;  /* 0x0000001653537c23 */ /* 0x100fe20008000880 */
[--C-:B------:R-:W-:Y:S01]  /*8870*/  FFMA R79, R79, UR22, -R128.reuse ;  /* 0x000000164f4f7c23 */ /* 0x100fe20008000880 */
[----:B------:R-:W1:Y:S01]  /*8880*/  MUFU.EX2 R27, R121 ;  /* 0x00000079001b7308 */ /* 0x000e620000000800 */
[----:B--2---:R-:W-:Y:S01]  /*8890*/  @!P2 FMUL R69, R69, R69 ;  /* 0x000000454545a220 */ /* 0x004fe20000400000 */
[----:B------:R-:W-:Y:S01]  /*88a0*/  FSETP.GEU.AND P2, PT, R76, -126, PT ;  /* 0xc2fc00004c00780b */ /* 0x000fe20003f4e000 */
[--C-:B---3--:R-:W-:Y:S01]  /*88b0*/  FFMA R30, R55, UR22, -R128.reuse ;  /* 0x00000016371e7c23 */ /* 0x108fe20008000880 */
[----:B------:R-:W-:-:S03]  /*88c0*/  FFMA R87, R87, UR22, -R128 ;  /* 0x0000001657577c23 */ /* 0x000fc60008000880 */
        /* <DEDUP_REMOVED lines=18> */
[----:B------:R-:W3:Y:S01]  /*89f0*/  MUFU.EX2 R80, R80 ;  /* 0x0000005000507308 */ /* 0x000ee20000000800 */
[----:B-1----:R-:W-:Y:S01]  /*8a00*/  @!P2 FMUL R76, R76, R76 ;  /* 0x0000004c4c4ca220 */ /* 0x002fe20000400000 */
[----:B------:R-:W-:-:S05]  /*8a10*/  FSETP.GEU.AND P2, PT, R42, -126, PT ;  /* 0xc2fc00002a00780b */ /* 0x000fca0003f4e000 */
[----:B------:R-:W-:Y:S01]  /*8a20*/  @!P6 FMUL R122, R122, 0.5 ;  /* 0x3f0000007a7ae820 */ /* 0x000fe20000400000 */
[----:B------:R1:W4:Y:S01]  /*8a30*/  MUFU.EX2 R39, R38 ;  /* 0x0000002600277308 */ /* 0x0003220000000800 */
[----:B--2---:R-:W-:Y:S01]  /*8a40*/  @!P3 FMUL R84, R84, R84 ;  /* 0x000000545454b220 */ /* 0x004fe20000400000 */
[----:B------:R-:W-:-:S05]  /*8a50*/  FSETP.GEU.AND P3, PT, R50, -126, PT ;  /* 0xc2fc00003200780b */ /* 0x000fca0003f6e000 */
[----:B------:R-:W-:Y:S01]  /*8a60*/  @!P2 FMUL R42, R42, 0.5 ;  /* 0x3f0000002a2aa820 */ /* 0x000fe20000400000 */
[----:B------:R-:W2:Y:S01]  /*8a70*/  MUFU.EX2 R122, R122 ;  /* 0x0000007a007a7308 */ /* 0x000ea20000000800 */
[----:B---3--:R-:W-:Y:S01]  /*8a80*/  @!P5 FMUL R80, R80, R80 ;  /* 0x000000505050d220 */ /* 0x008fe20000400000 */
[----:B------:R-:W-:Y:S01]  /*8a90*/  FSETP.GEU.AND P5, PT, R46, -126, PT ;  /* 0xc2fc00002e00780b */ /* 0x000fe20003fae000 */
[----:B-1----:R-:W-:-:S04]  /*8aa0*/  FFMA R38, R62, UR22, -R128 ;  /* 0x000000163e267c23 */ /* 0x002fc80008000880 */
[----:B------:R-:W-:Y:S01]  /*8ab0*/  @!P3 FMUL R50, R50, 0.5 ;  /* 0x3f0000003232b820 */ /* 0x000fe20000400000 */
[----:B------:R1:W3:Y:S01]  /*8ac0*/  MUFU.EX2 R43, R42 ;  /* 0x0000002a002b7308 */ /* 0x0002e20000000800 */
[----:B----4-:R-:W-:Y:S01]  /*8ad0*/  @!P4 FMUL R39, R39, R39 ;  /* 0x000000272727c220 */ /* 0x010fe20000400000 */
[----:B------:R-:W-:-:S05]  /*8ae0*/  FSETP.GEU.AND P4, PT, R124, -126, PT ;  /* 0xc2fc00007c00780b */ /* 0x000fca0003f8e000 */
[----:B------:R-:W-:Y:S01]  /*8af0*/  @!P5 FMUL R46, R46, 0.5 ;  /* 0x3f0000002e2ed820 */ /* 0x000fe20000400000 */
[----:B------:R4:W5:Y:S01]  /*8b00*/  MUFU.EX2 R51, R50 ;  /* 0x0000003200337308 */ /* 0x0009620000000800 */
[----:B--2---:R-:W-:Y:S01]  /*8b10*/  @!P6 FMUL R122, R122, R122 ;  /* 0x0000007a7a7ae220 */ /* 0x004fe20000400000 */
[----:B------:R-:W-:Y:S01]  /*8b20*/  FSETP.GEU.AND P6, PT, R54, -126, PT ;  /* 0xc2fc00003600780b */ /* 0x000fe20003fce000 */
[----:B-1----:R-:W-:-:S04]  /*8b30*/  FFMA R42, R75, UR22, -R128 ;  /* 0x000000164b2a7c23 */ /* 0x002fc80008000880 */
[----:B------:R-:W-:Y:S01]  /*8b40*/  @!P4 FMUL R124, R124, 0.5 ;  /* 0x3f0000007c7cc820 */ /* 0x000fe20000400000 */
[----:B------:R1:W2:Y:S01]  /*8b50*/  MUFU.EX2 R47, R46 ;  /* 0x0000002e002f7308 */ /* 0x0002a20000000800 */
[----:B---3--:R-:W-:Y:S01]  /*8b60*/  @!P2 FMUL R43, R43, R43 ;  /* 0x0000002b2b2ba220 */ /* 0x008fe20000400000 */
[----:B------:R-:W-:Y:S01]  /*8b70*/  FSETP.GEU.AND P2, PT, R126, -126, PT ;  /* 0xc2fc00007e00780b */ /* 0x000fe20003f4e000 */
[----:B----4-:R-:W-:-:S04]  /*8b80*/  FFMA R50, R86, UR22, -R128 ;  /* 0x0000001656327c23 */ /* 0x010fc80008000880 */
[----:B------:R-:W-:Y:S01]  /*8b90*/  @!P6 FMUL R54, R54, 0.5 ;  /* 0x3f0000003636e820 */ /* 0x000fe20000400000 */
[----:B------:R-:W3:Y:S01]  /*8ba0*/  MUFU.EX2 R124, R124 ;  /* 0x0000007c007c7308 */ /* 0x000ee20000000800 */
[----:B-----5:R-:W-:Y:S01]  /*8bb0*/  @!P3 FMUL R51, R51, R51 ;  /* 0x000000333333b220 */ /* 0x020fe20000400000 */
[----:B------:R-:W-:Y:S01]  /*8bc0*/  FSETP.GEU.AND P3, PT, R59, -126, PT ;  /* 0xc2fc00003b00780b */ /* 0x000fe20003f6e000 */
[----:B-1----:R-:W-:-:S04]  /*8bd0*/  FFMA R46, R78, UR22, -R128 ;  /* 0x000000164e2e7c23 */ /* 0x002fc80008000880 */
        /* <DEDUP_REMOVED lines=8> */
[----:B-1----:R-:W-:Y:S01]  /*8c60*/  FADD R54, -R73, R8 ;  /* 0x0000000849367221 */ /* 0x002fe20000000100 */
[----:B------:R-:W-:Y:S01]  /*8c70*/  FADD R8, R24, R41 ;  /* 0x0000002918087221 */ /* 0x000fe20000000000 */
[----:B------:R-:W-:Y:S02]  /*8c80*/  F2FP.BF16.F32.PACK_AB R24, R11, R24 ;  /* 0x000000180b18723e */ /* 0x000fe400000010ff */
[----:B------:R-:W-:Y:S01]  /*8c90*/  @!P5 FMUL R30, R30, 0.5 ;  /* 0x3f0000001e1ed820 */ /* 0x000fe20000400000 */
[----:B------:R1:W3:Y:S01]  /*8ca0*/  MUFU.EX2 R77, R59 ;  /* 0x0000003b004d7308 */ /* 0x0002e20000000800 */
[----:B----4-:R-:W-:Y:S01]  /*8cb0*/  @!P6 FMUL R55, R55, R55 ;  /* 0x000000373737e220 */ /* 0x010fe20000400000 */
[----:B------:R-:W-:Y:S01]  /*8cc0*/  FSETP.GEU.AND P6, PT, R63, -126, PT ;  /* 0xc2fc00003f00780b */ /* 0x000fe20003fce000 */
[----:B------:R-:W-:-:S04]  /*8cd0*/  FMUL R54, R54, UR22 ;  /* 0x0000001636367c20 */ /* 0x000fc80008400000 */
[----:B------:R-:W-:Y:S01]  /*8ce0*/  @!P4 FMUL R34, R34, 0.5 ;  /* 0x3f0000002222c820 */ /* 0x000fe20000400000 */
[----:B------:R4:W5:Y:S01]  /*8cf0*/  MUFU.EX2 R58, R30 ;  /* 0x0000001e003a7308 */ /* 0x0009620000000800 */
[----:B--2---:R-:W-:Y:S01]  /*8d00*/  @!P2 FMUL R126, R126, R126 ;  /* 0x0000007e7e7ea220 */ /* 0x004fe20000400000 */
[----:B------:R-:W-:Y:S01]  /*8d10*/  FSETP.GEU.AND P2, PT, R38, -126, PT ;  /* 0xc2fc00002600780b */ /* 0x000fe20003f4e000 */
[----:B-1----:R-:W-:Y:S01]  /*8d20*/  FADD R59, R32, R57 ;  /* 0x00000039203b7221 */ /* 0x002fe20000000000 */
[----:B------:R-:W-:-:S03]  /*8d30*/  F2FP.BF16.F32.PACK_AB R32, R25, R32 ;  /* 0x000000201920723e */ /* 0x000fc600000010ff */
[----:B------:R-:W-:Y:S01]  /*8d40*/  @!P6 FMUL R63, R63, 0.5 ;  /* 0x3f0000003f3fe820 */ /* 0x000fe20000400000 */
[----:B------:R1:W2:Y:S01]  /*8d50*/  MUFU.EX2 R62, R34 ;  /* 0x00000022003e7308 */ /* 0x0002a20000000800 */
[----:B----4-:R-:W-:Y:S01]  /*8d60*/  FFMA R30, R66, UR22, -R128 ;  /* 0x00000016421e7c23 */ /* 0x010fe20008000880 */
[----:B---3--:R-:W-:-:S05]  /*8d70*/  @!P3 FMUL R77, R77, R77 ;  /* 0x0000004d4d4db220 */ /* 0x008fca0000400000 */
[----:B------:R-:W-:Y:S01]  /*8d80*/  @!P2 FMUL R38, R38, 0.5 ;  /* 0x3f0000002626a820 */ /* 0x000fe20000400000 */
[----:B------:R3:W4:Y:S01]  /*8d90*/  MUFU.EX2 R81, R63 ;  /* 0x0000003f00517308 */ /* 0x0007220000000800 */
[----:B-1----:R-:W-:Y:S01]  /*8da0*/  FFMA R34, R70, UR22, -R128 ;  /* 0x0000001646227c23 */ /* 0x002fe20008000880 */
[----:B-----5:R-:W-:Y:S01]  /*8db0*/  @!P5 FMUL R58, R58, R58 ;  /* 0x0000003a3a3ad220 */ /* 0x020fe20000400000 */
[----:B------:R-:W-:-:S03]  /*8dc0*/  FSETP.GEU.AND P5, PT, R30, -126, PT ;  /* 0xc2fc00001e00780b */ /* 0x000fc60003fae000 */
[----:B------:R-:W-:Y:S02]  /*8dd0*/  FSETP.GEU.AND P3, PT, R34, -126, PT ;  /* 0xc2fc00002200780b */ /* 0x000fe40003f6e000 */
[----:B------:R1:W5:Y:S01]  /*8de0*/  MUFU.EX2 R66, R38 ;  /* 0x0000002600427308 */ /* 0x0003620000000800 */
[----:B--2---:R-:W-:Y:S01]  /*8df0*/  @!P4 FMUL R62, R62, R62 ;  /* 0x0000003e3e3ec220 */ /* 0x004fe20000400000 */
[----:B------:R-:W-:Y:S01]  /*8e00*/  FSETP.GEU.AND P4, PT, R67, -126, PT ;  /* 0xc2fc00004300780b */ /* 0x000fe20003f8e000 */
[----:B---3--:R-:W-:-:S05]  /*8e10*/  FADD R63, R37, R68 ;  /* 0x00000044253f7221 */ /* 0x008fca0000000000 */
[----:B------:R-:W-:Y:S01]  /*8e20*/  @!P5 FMUL R30, R30, 0.5 ;  /* 0x3f0000001e1ed820 */ /* 0x000fe20000400000 */
[----:B-1----:R-:W-:Y:S01]  /*8e30*/  FFMA R38, R74, UR22, -R128 ;  /* 0x000000164a267c23 */ /* 0x002fe20008000880 */
[----:B----4-:R-:W-:Y:S01]  /*8e40*/  @!P6 FMUL R81, R81, R81 ;  /* 0x000000515151e220 */ /* 0x010fe20000400000 */
[----:B------:R-:W-:Y:S01]  /*8e50*/  @!P3 FMUL R34, R34, 0.5 ;  /* 0x3f0000002222b820 */ /* 0x000fe20000400000 */
[----:B------:R1:W2:Y:S02]  /*8e60*/  MUFU.EX2 R70, R30 ;  /* 0x0000001e00467308 */ /* 0x0002a40000000800 */
[----:B------:R-:W-:Y:S01]  /*8e70*/  FSETP.GEU.AND P6, PT, R38, -126, PT ;  /* 0xc2fc00002600780b */ /* 0x000fe20003fce000 */
[----:B------:R-:W-:Y:S01]  /*8e80*/  @!P4 FMUL R67, R67, 0.5 ;  /* 0x3f0000004343c820 */ /* 0x000fe20000400000 */
[----:B-----5:R-:W-:Y:S01]  /*8e90*/  @!P2 FMUL R66, R66, R66 ;  /* 0x000000424242a220 */ /* 0x020fe20000400000 */
[----:B------:R-:W-:-:S03]  /*8ea0*/  FSETP.GEU.AND P2, PT, R71, -126, PT ;  /* 0xc2fc00004700780b */ /* 0x000fc60003f4e000 */
[----:B------:R3:W4:Y:S01]  /*8eb0*/  MUFU.EX2 R74, R34 ;  /* 0x00000022004a7308 */ /* 0x0007220000000800 */
[----:B-1----:R-:W-:Y:S01]  /*8ec0*/  FADD R30, R36, R65 ;  /* 0x00000041241e7221 */ /* 0x002fe20000000000 */
[----:B------:R-:W-:-:S05]  /*8ed0*/  F2FP.BF16.F32.PACK_AB R36, R33, R36 ;  /* 0x000000242124723e */ /* 0x000fca00000010ff */
[----:B------:R-:W-:Y:S01]  /*8ee0*/  @!P6 FMUL R38, R38, 0.5 ;  /* 0x3f0000002626e820 */ /* 0x000fe20000400000 */
[----:B------:R1:W5:Y:S01]  /*8ef0*/  MUFU.EX2 R85, R67 ;  /* 0x0000004300557308 */ /* 0x0003620000000800 */
[----:B---3--:R-:W-:Y:S01]  /*8f00*/  FFMA R34, R82, UR22, -R128 ;  /* 0x0000001652227c23 */ /* 0x008fe20008000880 */
[----:B--2---:R-:W-:Y:S01]  /*8f10*/  @!P5 FMUL R70, R70, R70 ;  /* 0x000000464646d220 */ /* 0x004fe20000400000 */
[----:B------:R-:W-:Y:S01]  /*8f20*/  FSETP.GEU.AND P5, PT, R42, -126, PT ;  /* 0xc2fc00002a00780b */ /* 0x000fe20003fae000 */
[----:B------:R-:W-:-:S04]  /*8f30*/  @!P2 FMUL R71, R71, 0.5 ;  /* 0x3f0000004747a820 */ /* 0x000fc80000400000 */
[----:B------:R2:W3:Y:S01]  /*8f40*/  MUFU.EX2 R78, R38 ;  /* 0x00000026004e7308 */ /* 0x0004e20000000800 */
[----:B----4-:R-:W-:Y:S01]  /*8f50*/  @!P3 FMUL R74, R74, R74 ;  /* 0x0000004a4a4ab220 */ /* 0x010fe20000400000 */
[----:B------:R-:W-:Y:S01]  /*8f60*/  FSETP.GEU.AND P3, PT, R34, -126, PT ;  /* 0xc2fc00002200780b */ /* 0x000fe20003f6e000 */
[----:B-1----:R-:W-:Y:S01]  /*8f70*/  FADD R67, R9, R30 ;  /* 0x0000001e09437221 */ /* 0x002fe20000000000 */
[----:B------:R-:W-:Y:S01]  /*8f80*/  FADD R9, R25, R56 ;  /* 0x0000003819097221 */ /* 0x000fe20000000000 */
[----:B------:R-:W-:Y:S01]  /*8f90*/  FADD R30, R33, R64 ;  /* 0x00000040211e7221 */ /* 0x000fe20000000000 */
[----:B------:R-:W-:Y:S02]  /*8fa0*/  F2FP.BF16.F32.PACK_AB R25, R72, R27 ;  /* 0x0000001b4819723e */ /* 0x000fe400000010ff */
[----:B------:R-:W-:Y:S01]  /*8fb0*/  @!P5 FMUL R42, R42, 0.5 ;  /* 0x3f0000002a2ad820 */ /* 0x000fe20000400000 */
[----:B------:R-:W1:Y:S01]  /*8fc0*/  MUFU.EX2 R75, R71 ;  /* 0x00000047004b7308 */ /* 0x000e620000000800 */
[----:B-----5:R-:W-:Y:S01]  /*8fd0*/  @!P4 FMUL R85, R85, R85 ;  /* 0x000000555555c220 */ /* 0x020fe20000400000 */
[----:B------:R-:W-:Y:S01]  /*8fe0*/  FSETP.GEU.AND P4, PT, R46, -126, PT ;  /* 0xc2fc00002e00780b */ /* 0x000fe20003f8e000 */
[----:B--2---:R-:W-:Y:S01]  /*8ff0*/  FADD R38, R8, R59 ;  /* 0x0000003b08267221 */ /* 0x004fe20000000000 */
[----:B------:R-:W-:Y:S01]  /*9000*/  FADD R8, R11, R40 ;  /* 0x000000280b087221 */ /* 0x000fe20000000000 */
[----:B------:R-:W-:Y:S01]  /*9010*/  FADD R59, R14, R61 ;  /* 0x0000003d0e3b7221 */ /* 0x000fe20000000000 */
[----:B------:R-:W-:Y:S01]  /*9020*/  @!P3 FMUL R34, R34, 0.5 ;  /* 0x3f0000002222b820 */ /* 0x000fe20000400000 */
[----:B------:R-:W-:Y:S01]  /*9030*/  FADD R38, R38, R67 ;  /* 0x0000004326267221 */ /* 0x000fe20000000000 */
[----:B------:R2:W4:Y:S01]  /*9040*/  MUFU.EX2 R73, R42 ;  /* 0x0000002a00497308 */ /* 0x0005220000000800 */
[----:B---3--:R-:W-:Y:S01]  /*9050*/  @!P6 FMUL R78, R78, R78 ;  /* 0x0000004e4e4ee220 */ /* 0x008fe20000400000 */
[----:B------:R-:W-:-:S02]  /*9060*/  FSETP.GEU.AND P6, PT, R83, -126, PT ;  /* 0xc2fc00005300780b */ /* 0x000fc40003fce000 */
[----:B------:R-:W-:Y:S02]  /*9070*/  F2FP.BF16.F32.PACK_AB R40, R40, R41 ;  /* 0x000000292828723e */ /* 0x000fe400000010ff */
[----:B------:R-:W-:Y:S01]  /*9080*/  F2FP.BF16.F32.PACK_AB R33, R122, R43 ;  /* 0x0000002b7a21723e */ /* 0x000fe200000010ff */
[----:B------:R-:W-:Y:S01]  /*9090*/  @!P4 FMUL R46, R46, 0.5 ;  /* 0x3f0000002e2ec820 */ /* 0x000fe20000400000 */
[----:B------:R3:W5:Y:S01]  /*90a0*/  MUFU.EX2 R86, R34 ;  /* 0x0000002200567308 */ /* 0x0007620000000800 */
[----:B-1----:R-:W-:Y:S01]  /*90b0*/  @!P2 FMUL R75, R75, R75 ;  /* 0x0000004b4b4ba220 */ /* 0x002fe20000400000 */
[----:B------:R-:W-:Y:S01]  /*90c0*/  FSETP.GEU.AND P2, PT, R79, -126, PT ;  /* 0xc2fc00004f00780b */ /* 0x000fe20003f4e000 */
[----:B--2---:R-:W-:Y:S01]  /*90d0*/  FADD R42, R8, R9 ;  /* 0x00000009082a7221 */ /* 0x004fe20000000000 */
[----:B------:R-:W-:Y:S01]  /*90e0*/  FADD R9, R15, R48 ;  /* 0x000000300f097221 */ /* 0x000fe20000000000 */
[----:B------:R-:W-:Y:S01]  /*90f0*/  FADD R8, R26, R45 ;  /* 0x0000002d1a087221 */ /* 0x000fe20000000000 */
[----:B------:R-:W-:Y:S01]  /*9100*/  F2FP.BF16.F32.PACK_AB R26, R13, R26 ;  /* 0x0000001a0d1a723e */ /* 0x000fe200000010ff */
[----:B------:R-:W-:Y:S01]  /*9110*/  @!P6 FMUL R83, R83, 0.5 ;  /* 0x3f0000005353e820 */ /* 0x000fe20000400000 */
[----:B------:R1:W2:Y:S01]  /*9120*/  MUFU.EX2 R82, R46 ;  /* 0x0000002e00527308 */ /* 0x0002a20000000800 */
[----:B----4-:R-:W-:Y:S01]  /*9130*/  @!P5 FMUL R73, R73, R73 ;  /* 0x000000494949d220 */ /* 0x010fe20000400000 */
[----:B------:R-:W-:Y:S01]  /*9140*/  FSETP.GEU.AND P5, PT, R50, -126, PT ;  /* 0xc2fc00003200780b */ /* 0x000fe20003fae000 */
[----:B------:R-:W-:Y:S01]  /*9150*/  FADD R71, R9, R30 ;  /* 0x0000001e09477221 */ /* 0x000fe20000000000 */
[----:B------:R-:W-:Y:S01]  /*9160*/  FADD R30, R21, R52 ;  /* 0x00000034151e7221 */ /* 0x000fe20000000000 */
[----:B------:R-:W-:Y:S01]  /*9170*/  FADD R9, R12, R53 ;  /* 0x000000350c097221 */ /* 0x000fe20000000000 */
[----:B---3--:R-:W-:Y:S01]  /*9180*/  FADD R34, R20, R69 ;  /* 0x0000004514227221 */ /* 0x008fe20000000000 */
[----:B------:R-:W-:Y:S01]  /*9190*/  @!P2 FMUL R79, R79, 0.5 ;  /* 0x3f0000004f4fa820 */ /* 0x000fe20000400000 */
[----:B------:R-:W3:Y:S01]  /*91a0*/  MUFU.EX2 R83, R83 ;  /* 0x0000005300537308 */ /* 0x000ee20000000800 */
[----:B-----5:R-:W-:Y:S01]  /*91b0*/  @!P3 FMUL R86, R86, R86 ;  /* 0x000000565656b220 */ /* 0x020fe20000400000 */
[----:B------:R-:W-:Y:S01]  /*91c0*/  FSETP.GEU.AND P3, PT, R87, -126, PT ;  /* 0xc2fc00005700780b */ /* 0x000fe20003f6e000 */
[----:B-1----:R-:W-:Y:S01]  /*91d0*/  FADD R46, R8, R59 ;  /* 0x0000003b082e7221 */ /* 0x002fe20000000000 */
[----:B------:R-:W-:Y:S01]  /*91e0*/  FADD R8, R13, R44 ;  /* 0x0000002c0d087221 */ /* 0x000fe20000000000 */
[----:B------:R-:W-:Y:S01]  /*91f0*/  FADD R59, R29, R60 ;  /* 0x0000003c1d3b7221 */ /* 0x000fe20000000000 */
[----:B------:R-:W-:Y:S01]  /*9200*/  FADD R63, R30, R63 ;  /* 0x0000003f1e3f7221 */ /* 0x000fe20000000000 */
[----:B------:R-:W-:Y:S01]  /*9210*/  @!P5 FMUL R50, R50, 0.5 ;  /* 0x3f0000003232d820 */ /* 0x000fe20000400000 */
[----:B------:R-:W1:Y:S01]  /*9220*/  MUFU.EX2 R79, R79 ;  /* 0x0000004f004f7308 */ /* 0x000e620000000800 */
[----:B--2---:R-:W-:Y:S01]  /*9230*/  @!P4 FMUL R82, R82, R82 ;  /* 0x000000525252c220 */ /* 0x004fe20000400000 */
[----:B------:R-:W-:Y:S01]  /*9240*/  FSETP.GEU.AND P4, PT, R10, -126, PT ;  /* 0xc2fc00000a00780b */ /* 0x000fe20003f8e000 */
[----:B------:R-:W-:Y:S01]  /*9250*/  FADD R8, R8, R59 ;  /* 0x0000003b08087221 */ /* 0x000fe20000000000 */
[----:B------:R-:W-:Y:S01]  /*9260*/  FADD R30, R27, R62 ;  /* 0x0000003e1b1e7221 */ /* 0x000fe20000000000 */
[----:B------:R-:W-:Y:S01]  /*9270*/  FADD R59, R43, R78 ;  /* 0x0000004e2b3b7221 */ /* 0x000fe20000000000 */
[----:B------:R-:W-:Y:S01]  /*9280*/  FADD R9, R9, R34 ;  /* 0x0000002209097221 */ /* 0x000fe20000000000 */
[----:B------:R-:W-:Y:S01]  /*9290*/  @!P3 FMUL R87, R87, 0.5 ;  /* 0x3f0000005757b820 */ /* 0x000fe20000400000 */
[----:B------:R2:W4:Y:S01]  /*92a0*/  MUFU.EX2 R128, R50 ;  /* 0x0000003200807308 */ /* 0x0005220000000800 */
[----:B---3--:R-:W-:Y:S01]  /*92b0*/  @!P6 FMUL R83, R83, R83 ;  /* 0x000000535353e220 */ /* 0x008fe20000400000 */
[----:B------:R-:W-:Y:S01]  /*92c0*/  FSETP.GEU.AND P6, PT, R54, -126, PT ;  /* 0xc2fc00003600780b */ /* 0x000fe20003fce000 */
[----:B------:R-:W-:Y:S01]  /*92d0*/  FADD R63, R8, R63 ;  /* 0x0000003f083f7221 */ /* 0x000fe20000000000 */
[----:B------:R-:W-:Y:S01]  /*92e0*/  FADD R42, R42, R71 ;  /* 0x000000472a2a7221 */ /* 0x000fe20000000000 */
[----:B------:R-:W-:Y:S01]  /*92f0*/  FADD R8, R72, R77 ;  /* 0x0000004d48087221 */ /* 0x000fe20000000000 */
[----:B------:R-:W-:Y:S01]  /*9300*/  FADD R67, R51, R86 ;  /* 0x0000005633437221 */ /* 0x000fe20000000000 */
[----:B------:R-:W-:Y:S01]  /*9310*/  @!P4 FMUL R10, R10, 0.5 ;  /* 0x3f0000000a0ac820 */ /* 0x000fe20000400000 */
[----:B------:R-:W3:Y:S01]  /*9320*/  MUFU.EX2 R87, R87 ;  /* 0x0000005700577308 */ /* 0x000ee20000000800 */
[----:B--2---:R-:W-:Y:S01]  /*9330*/  FADD R50, R30, R59 ;  /* 0x0000003b1e327221 */ /* 0x004fe20000000000 */
[----:B------:R-:W-:Y:S01]  /*9340*/  FADD R59, R122, R73 ;  /* 0x000000497a3b7221 */ /* 0x000fe20000000000 */
[----:B------:R-:W-:Y:S01]  /*9350*/  FADD R30, R35, R70 ;  /* 0x00000046231e7221 */ /* 0x000fe20000000000 */
[----:B------:R-:W-:Y:S01]  /*9360*/  FADD R34, R80, R85 ;  /* 0x0000005550227221 */ /* 0x000fe20000000000 */
[----:B------:R-:W-:Y:S01]  /*9370*/  FADD R71, R126, R83 ;  /* 0x000000537e477221 */ /* 0x000fe20000000000 */
[----:B-1----:R-:W-:Y:S01]  /*9380*/  @!P2 FMUL R79, R79, R79 ;  /* 0x0000004f4f4fa220 */ /* 0x002fe20000400000 */
[----:B------:R-:W-:Y:S01]  /*9390*/  @!P6 FMUL R54, R54, 0.5 ;  /* 0x3f0000003636e820 */ /* 0x000fe20000400000 */
[----:B------:R-:W-:Y:S01]  /*93a0*/  FADD R125, R8, R59 ;  /* 0x0000003b087d7221 */ /* 0x000fe20000000000 */
[----:B----4-:R-:W-:Y:S01]  /*93b0*/  @!P5 FMUL R128, R128, R128 ;  /* 0x000000808080d220 */ /* 0x010fe20000400000 */
[----:B------:R-:W-:Y:S01]  /*93c0*/  FADD R9, R46, R9 ;  /* 0x000000092e097221 */ /* 0x000fe20000000000 */
[----:B------:R-:W-:Y:S01]  /*93d0*/  FADD R127, R30, R67 ;  /* 0x000000431e7f7221 */ /* 0x000fe20000000000 */
[----:B------:R-:W-:Y:S01]  /*93e0*/  FADD R130, R34, R71 ;  /* 0x0000004722827221 */ /* 0x000fe20000000000 */
[----:B------:R-:W1:Y:S01]  /*93f0*/  MUFU.EX2 R59, R54 ;  /* 0x00000036003b7308 */ /* 0x000e620000000800 */
[----:B------:R-:W-:Y:S01]  /*9400*/  FADD R8, R31, R66 ;  /* 0x000000421f087221 */ /* 0x000fe20000000000 */
[----:B------:R-:W-:Y:S01]  /*9410*/  FADD R67, R47, R82 ;  /* 0x000000522f437221 */ /* 0x000fe20000000000 */
[----:B------:R-:W-:Y:S01]  /*9420*/  FADD R34, R39, R74 ;  /* 0x0000004a27227221 */ /* 0x000fe20000000000 */
[----:B---3--:R-:W-:Y:S01]  /*9430*/  @!P3 FMUL R87, R87, R87 ;  /* 0x000000575757b220 */ /* 0x008fe20000400000 */
[----:B------:R-:W-:Y:S01]  /*9440*/  FADD R30, R76, R81 ;  /* 0x000000514c1e7221 */ /* 0x000fe20000000000 */
[----:B------:R-:W-:Y:S01]  /*9450*/  FADD R71, R124, R79 ;  /* 0x0000004f7c477221 */ /* 0x000fe20000000000 */
[----:B------:R-:W-:Y:S01]  /*9460*/  FADD R46, R84, R75 ;  /* 0x0000004b542e7221 */ /* 0x000fe20000000000 */
[----:B------:R-:W2:Y:S01]  /*9470*/  MUFU.EX2 R10, R10 ;  /* 0x0000000a000a7308 */ /* 0x000ea20000000800 */
        /* <DEDUP_REMOVED lines=15> */
[----:B-1----:R-:W-:Y:S01]  /*9570*/  @!P6 FMUL R59, R59, R59 ;  /* 0x0000003b3b3be220 */ /* 0x002fe20000400000 */
[----:B------:R-:W-:Y:S01]  /*9580*/  FADD R9, R9, R42 ;  /* 0x0000002a09097221 */ /* 0x000fe20000000000 */
[----:B------:R-:W-:Y:S01]  /*9590*/  FADD R50, R50, R125 ;  /* 0x0000007d32327221 */ /* 0x000fe20000000000 */
[----:B--2---:R-:W-:Y:S01]  /*95a0*/  @!P4 FMUL R10, R10, R10 ;  /* 0x0000000a0a0ac220 */ /* 0x004fe20000400000 */
[----:B------:R-:W-:Y:S01]  /*95b0*/  F2FP.BF16.F32.PACK_AB R34, R29, R14 ;  /* 0x0000000e1d22723e */ /* 0x000fe200000010ff */
[----:B------:R1:W2:Y:S01]  /*95c0*/  SYNCS.PHASECHK.TRANS64.TRYWAIT P2, [UR6+0x1c400], R8 ;  /* 0x01c40008ff0075a7 */ /* 0x0002a20008040146 */
[----:B------:R-:W-:Y:S01]  /*95d0*/  F2FP.BF16.F32.PACK_AB R38, R37, R20 ;  /* 0x000000142526723e */ /* 0x000fe200000010ff */
[----:B------:R-:W-:Y:S01]  /*95e0*/  FFMA R0, R59, R0, R50 ;  /* 0x000000003b007223 */ /* 0x000fe20000000032 */
[----:B------:R-:W-:Y:S01]  /*95f0*/  F2FP.BF16.F32.PACK_AB R42, R44, R45 ;  /* 0x0000002d2c2a723e */ /* 0x000fe200000010ff */
[----:B------:R-:W-:Y:S01]  /*9600*/  FFMA R3, R10, R3, R9 ;  /* 0x000000030a037223 */ /* 0x000fe20000000009 */
        /* <DEDUP_REMOVED lines=54> */
.L_x_41:
[----:B------:R-:W-:Y:S05]  /*9970*/  @P2 BRA `(.L_x_42) ;  /* 0x0000000000082947 */ /* 0x000fea0003800000 */
[----:B------:R-:W1:Y:S02]  /*9980*/  SYNCS.PHASECHK.TRANS64.TRYWAIT P2, [UR6+0x1c400], R8 ;  /* 0x01c40008ff0075a7 */ /* 0x000e640008040146 */
[----:B-1----:R-:W-:Y:S05]  /*9990*/  @!P2 BRA `(.L_x_43) ;  /* 0x000000340074a947 */ /* 0x002fea0003800000 */
.L_x_42:
        /* <DEDUP_REMOVED lines=44> */
.L_x_44:
[----:B------:R-:W-:-:S04]  /*9c60*/  ULEA UR6, UR21, UR45, 0x3 ;  /* 0x0000002d15067291 */ /* 0x000fc8000f8e183f */
[----:B------:R-:W-:-:S04]  /*9c70*/  UIADD3 UR6, UR6, 0x1c428, URZ ;  /* 0x0001c42806067890 */ /* 0x000fc8000fffe03f */
[----:B------:R-:W-:-:S09]  /*9c80*/  UPRMT UR6, URZ, 0x654, UR6 ;  /* 0x000006543f067896 */ /* 0x000fd20008000006 */
[----:B------:R-:W-:Y:S01]  /*9c90*/  SYNCS.ARRIVE.TRANS64.RED.A1T0 RZ, [UR6], RZ ;  /* 0x000000ffffff79a7 */ /* 0x000fe20008100406 */
[----:B------:R-:W-:Y:S05]  /*9ca0*/  @P1 BRA `(.L_x_45) ;  /* 0x0000000000041947 */ /* 0x000fea0003800000 */
[----:B------:R-:W-:Y:S01]  /*9cb0*/  BPT.TRAP 0x1 ;  /* 0x000000040000795c */ /* 0x000fe20000300000 */
.L_x_45:
[----:B------:R-:W-:-:S04]  /*9cc0*/  UIADD3 UR21, UR21, 0x1, URZ ;  /* 0x0000000115157890 */ /* 0x000fc8000fffe03f */
[----:B------:R-:W-:-:S04]  /*9cd0*/  UISETP.NE.AND UP0, UPT, UR21, 0x5, UPT ;  /* 0x000000051500788c */ /* 0x000fc8000bf05270 */
[----:B------:R-:W-:Y:S01]  /*9ce0*/  USEL UR21, UR21, URZ, UP0 ;  /* 0x0000003f15157287 */ /* 0x000fe20008000000 */
[----:B------:R-:W-:Y:S11]  /*9cf0*/  @!P0 BRA `(.L_x_46) ;  /* 0x0000000000048947 */ /* 0x000ff60003800000 */
[----:B------:R-:W-:Y:S01]  /*9d00*/  BPT.TRAP 0x1 ;  /* 0x000000040000795c */ /* 0x000fe20000300000 */
.L_x_46:
[----:B------:R-:W-:-:S04]  /*9d10*/  ULEA UR6, UR21, UR45, 0x3 ;  /* 0x0000002d15067291 */ /* 0x000fc8000f8e183f */
[----:B------:R-:W-:-:S04]  /*9d20*/  UIADD3 UR6, UR6, 0x1c428, URZ ;  /* 0x0001c42806067890 */ /* 0x000fc8000fffe03f */
[----:B------:R-:W-:-:S09]  /*9d30*/  UPRMT UR6, URZ, 0x654, UR6 ;  /* 0x000006543f067896 */ /* 0x000fd20008000006 */
[----:B------:R-:W-:Y:S01]  /*9d40*/  SYNCS.ARRIVE.TRANS64.RED.A1T0 RZ, [UR6], RZ ;  /* 0x000000ffffff79a7 */ /* 0x000fe20008100406 */
[----:B------:R-:W-:Y:S05]  /*9d50*/  @P1 BRA `(.L_x_47) ;  /* 0x0000000000041947 */ /* 0x000fea0003800000 */
[----:B------:R-:W-:Y:S01]  /*9d60*/  BPT.TRAP 0x1 ;  /* 0x000000040000795c */ /* 0x000fe20000300000 */
.L_x_47:
[----:B------:R-:W-:Y:S01]  /*9d70*/  UIADD3 UR10, UR10, 0x1, URZ ;  /* 0x000000010a0a7890 */ /* 0x000fe2000fffe03f */
[C---:B------:R-:W-:Y:S01]  /*9d80*/  ISETP.GT.AND P2, PT, R7.reuse, 0x1, PT ;  /* 0x000000010700780c */ /* 0x040fe20003f44270 */
[----:B------:R-:W-:Y:S01]  /*9d90*/  UIADD3 UR21, UR21, 0x1, URZ ;  /* 0x0000000115157890 */ /* 0x000fe2000fffe03f */
[----:B------:R-:W-:Y:S01]  /*9da0*/  IADD3 R7, R7, -0x1, RZ ;  /* 0xffffffff07077810 */ /* 0x000fe20007ffe0ff */
[----:B------:R-:W-:Y:S01]  /*9db0*/  UISETP.NE.AND UP1, UPT, UR10, 0x5, UPT ;  /* 0x000000050a00788c */ /* 0x000fe2000bf25270 */
[----:B------:R-:W-:Y:S01]  /*9dc0*/  VIADD R5, R5, 0x80 ;  /* 0x0000008005057836 */ /* 0x000fe20000000000 */
[----:B------:R-:W-:Y:S01]  /*9dd0*/  UISETP.NE.AND UP0, UPT, UR21, 0x5, UPT ;  /* 0x000000051500788c */ /* 0x000fe2000bf05270 */
[----:B-1----:R-:W-:Y:S01]  /*9de0*/  IMAD.MOV.U32 R9, RZ, RZ, R4 ;  /* 0x000000ffff097224 */ /* 0x002fe200078e0004 */
[----:B------:R-:W-:Y:S01]  /*9df0*/  USEL UR6, URZ, 0x1, UP1 ;  /* 0x000000013f067887 */ /* 0x000fe20008800000 */
[----:B------:R-:W-:Y:S01]  /*9e00*/  MOV R8, R6 ;  /* 0x0000000600087202 */ /* 0x000fe20000000f00 */
[----:B------:R-:W-:-:S02]  /*9e10*/  USEL UR21, UR21, URZ, UP0 ;  /* 0x0000003f15157287 */ /* 0x000fc40008000000 */
[----:B------:R-:W-:Y:S02]  /*9e20*/  USEL UR37, UR10, URZ, UP1 ;  /* 0x0000003f0a257287 */ /* 0x000fe40008800000 */
[----:B------:R-:W-:Y:S01]  /*9e30*/  LOP3.LUT R19, R19, UR6, RZ, 0x3c, !PT ;  /* 0x0000000613137c12 */ /* 0x000fe2000f8e3cff */
[----:B------:R-:W-:Y:S09]  /*9e40*/  @P2 BRA `(.L_x_48) ;  /* 0xffffffcc00482947 */ /* 0x000ff2000383ffff */
.L_x_37:
[----:B------:R-:W-:-:S04]  /*9e50*/  ULOP3.LUT UR4, UR47, 0x1, URZ, 0xfc, !UPT ;  /* 0x000000012f047892 */ /* 0x000fc8000f8efc3f */
[----:B------:R-:W-:-:S06]  /*9e60*/  UISETP.NE.AND UP0, UPT, UR4, 0x3, UPT ;  /* 0x000000030400788c */ /* 0x000fcc000bf05270 */
[----:B------:R-:W-:-:S13]  /*9e70*/  PLOP3.LUT P2, PT, PT, PT, UP0, 0x80, 0x0 ;  /* 0x000000000000781c */ /* 0x000fda0003f4f008 */
[----:B------:R-:W-:Y:S05]  /*9e80*/  @!P2 BRA `(.L_x_49) ;  /* 0x000000000004a947 */ /* 0x000fea0003800000 */
[----:B------:R-:W-:Y:S01]  /*9e90*/  BPT.TRAP 0x1 ;  /* 0x000000040000795c */ /* 0x000fe20000300000 */
.L_x_49:
[----:B------:R-:W-:Y:S02]  /*9ea0*/  UISETP.GT.U32.AND UP0, UPT, UR47, 0x1, UPT ;  /* 0x000000012f00788c */ /* 0x000fe4000bf04070 */
[----:B------:R-:W-:-:S04]  /*9eb0*/  ULEA UR4, UR39, UR45, 0x3 ;  /* 0x0000002d27047291 */ /* 0x000fc8000f8e183f */
[----:B------:R-:W-:Y:S01]  /*9ec0*/  UIADD3 UR4, UR4, 0x1c460, URZ ;  /* 0x0001c46004047890 */ /* 0x000fe2000fffe03f */
[----:B------:R-:W-:-:S03]  /*9ed0*/  PLOP3.LUT P2, PT, PT, PT, UP0, 0x80, 0x0 ;  /* 0x000000000000781c */ /* 0x000fc60003f4f008 */
[----:B------:R-:W-:-:S09]  /*9ee0*/  UPRMT UR4, URZ, 0x654, UR4 ;  /* 0x000006543f047896 */ /* 0x000fd20008000004 */
[----:B------:R-:W-:Y:S01]  /*9ef0*/  SYNCS.ARRIVE.TRANS64.RED.A1T0 RZ, [UR4], RZ ;  /* 0x000000ffffff79a7 */ /* 0x000fe20008100404 */
[----:B------:R-:W-:Y:S05]  /*9f00*/  @P2 BRA `(.L_x_50) ;  /* 0x0000000000042947 */ /* 0x000fea0003800000 */
[----:B------:R-:W-:Y:S01]  /*9f10*/  BPT.TRAP 0x1 ;  /* 0x000000040000795c */ /* 0x000fe20000300000 */
.L_x_50:
[----:B------:R-:W-:Y:S05]  /*9f20*/  @!P0 BRA `(.L_x_51) ;  /* 0x0000000000048947 */ /* 0x000fea0003800000 */
[----:B------:R-:W-:Y:S01]  /*9f30*/  BPT.TRAP 0x1 ;  /* 0x000000040000795c */ /* 0x000fe20000300000 */
.L_x_51:
[----:B------:R-:W-:-:S04]  /*9f40*/  ULEA UR21, UR21, UR45, 0x3 ;  /* 0x0000002d15157291 */ /* 0x000fc8000f8e183f */
[----:B------:R-:W-:-:S04]  /*9f50*/  UIADD3 UR21, UR21, 0x1c428, URZ ;  /* 0x0001c42815157890 */ /* 0x000fc8000fffe03f */
[----:B------:R-:W-:-:S09]  /*9f60*/  UPRMT UR21, URZ, 0x654, UR21 ;  /* 0x000006543f157896 */ /* 0x000fd20008000015 */
[----:B------:R-:W-:Y:S01]  /*9f70*/  SYNCS.ARRIVE.TRANS64.RED.A1T0 RZ, [UR21], RZ ;  /* 0x000000ffffff79a7 */ /* 0x000fe20008100415 */
[----:B------:R-:W-:Y:S05]  /*9f80*/  @P1 BRA `(.L_x_52) ;  /* 0x0000000000041947 */ /* 0x000fea0003800000 */
[----:B------:R-:W-:Y:S01]  /*9f90*/  BPT.TRAP 0x1 ;  /* 0x000000040000795c */ /* 0x000fe20000300000 */
.L_x_52:
[----:B------:R-:W1:Y:S01]  /*9fa0*/  SHFL.BFLY PT, R8, R3, 0x1, 0x1f ;  /* 0x0c201f0003087f89 */ /* 0x000e6200000e0000 */
[----:B------:R-:W-:Y:S01]  /*9fb0*/  BSSY B0, `(.L_x_53) ;  /* 0x0000023000007945 */ /* 0x000fe20003800000 */
[----:B------:R-:W-:Y:S01]  /*9fc0*/  IMAD.MOV.U32 R10, RZ, RZ, 0x3f800000 ;  /* 0x3f800000ff0a7424 */ /* 0x000fe200078e00ff */
[----:B------:R-:W-:Y:S01]  /*9fd0*/  MOV R9, 0x3f800000 ;  /* 0x3f80000000097802 */ /* 0x000fe20000000f00 */
[----:B------:R-:W2:Y:S01]  /*9fe0*/  SHFL.BFLY PT, R5, R0, 0x1, 0x1f ;  /* 0x0c201f0000057f89 */ /* 0x000ea200000e0000 */
[----:B------:R-:W-:Y:S02]  /*9ff0*/  IMAD.MOV.U32 R11, RZ, RZ, 0x7f800000 ;  /* 0x7f800000ff0b7424 */ /* 0x000fe400078e00ff */
[----:B-1----:R-:W-:Y:S01]  /*a000*/  FADD R8, R8, R3 ;  /* 0x0000000308087221 */ /* 0x002fe20000000000 */
[----:B--2---:R-:W-:-:S04]  /*a010*/  FADD R15, R5, R0 ;  /* 0x00000000050f7221 */ /* 0x004fc80000000000 */
[----:B------:R-:W1:Y:S04]  /*a020*/  SHFL.BFLY PT, R7, R8, 0x2, 0x1f ;  /* 0x0c401f0008077f89 */ /* 0x000e6800000e0000 */
[----:B------:R-:W2:Y:S01]  /*a030*/  SHFL.BFLY PT, R20, R15, 0x2, 0x1f ;  /* 0x0c401f000f147f89 */ /* 0x000ea200000e0000 */
[C---:B-1----:R-:W-:Y:S01]  /*a040*/  FSETP.NE.AND P0, PT, R8.reuse, -R7, PT ;  /* 0x800000070800720b */ /* 0x042fe20003f05000 */
[----:B------:R-:W-:Y:S01]  /*a050*/  FADD R3, R8, R7 ;  /* 0x0000000708037221 */ /* 0x000fe20000000000 */
[----:B------:R-:W-:Y:S02]  /*a060*/  IMAD.MOV.U32 R7, RZ, RZ, 0x7f800000 ;  /* 0x7f800000ff077424 */ /* 0x000fe400078e00ff */
[----:B--2---:R-:W-:-:S09]  /*a070*/  FADD R5, R15, R20 ;  /* 0x000000140f057221 */ /* 0x004fd20000000000 */
[----:B------:R-:W-:Y:S05]  /*a080*/  @!P0 BRA `(.L_x_54) ;  /* 0x0000000000548947 */ /* 0x000fea0003800000 */
[----:B------:R-:W-:Y:S01]  /*a090*/  VIADD R0, R3, 0x1800000 ;  /* 0x0180000003007836 */ /* 0x000fe20000000000 */
[----:B------:R-:W-:Y:S04]  /*a0a0*/  BSSY B1, `(.L_x_55) ;  /* 0x000000c000017945 */ /* 0x000fe80003800000 */
[----:B------:R-:W-:-:S04]  /*a0b0*/  LOP3.LUT R0, R0, 0x7f800000, RZ, 0xc0, !PT ;  /* 0x7f80000000007812 */ /* 0x000fc800078ec0ff */
[----:B------:R-:W-:-:S13]  /*a0c0*/  ISETP.GT.U32.AND P0, PT, R0, 0x1ffffff, PT ;  /* 0x01ffffff0000780c */ /* 0x000fda0003f04070 */
[----:B------:R-:W-:Y:S05]  /*a0d0*/  @P0 BRA `(.L_x_56) ;  /* 0x0000000000100947 */ /* 0x000fea0003800000 */
[----:B------:R-:W-:-:S07]  /*a0e0*/  MOV R14, 0xa100 ;  /* 0x0000a100000e7802 */ /* 0x000fce0000000f00 */
[----:B------:R-:W-:Y:S05]  /*a0f0*/  CALL.REL.NOINC `($__internal_0_$__cuda_sm20_rcp_rn_f32_slowpath) ;  /* 0x0000003000ac7944 */ /* 0x000fea0003c00000 */
[----:B------:R-:W-:Y:S01]  /*a100*/  MOV R9, R0 ;  /* 0x0000000000097202 */ /* 0x000fe20000000f00 */
[----:B------:R-:W-:Y:S06]  /*a110*/  BRA `(.L_x_57) ;  /* 0x0000000000107947 */ /* 0x000fec0003800000 */
.L_x_56:
[----:B------:R-:W1:Y:S02]  /*a120*/  MUFU.RCP R0, R3 ;  /* 0x0000000300007308 */ /* 0x000e640000001000 */
[----:B-1----:R-:W-:-:S04]  /*a130*/  FFMA R8, R3, R0, -1 ;  /* 0xbf80000003087423 */ /* 0x002fc80000000000 */
[----:B------:R-:W-:-:S04]  /*a140*/  FADD.FTZ R9, -R8, -RZ ;  /* 0x800000ff08097221 */ /* 0x000fc80000010100 */
[----:B------:R-:W-:-:S07]  /*a150*/  FFMA R9, R0, R9, R0 ;  /* 0x0000000900097223 */ /* 0x000fce0000000000 */
.L_x_57:
[----:B------:R-:W-:Y:S05]  /*a160*/  BSYNC B1 ;  /* 0x0000000000017941 */ /* 0x000fea0003800000 */
.L_x_55:
[----:B------:R-:W-:Y:S01]  /*a170*/  FSETP.GEU.AND P0, PT, |R3|, 1.175494350822287508e-38, PT ;  /* 0x008000000300780b */ /* 0x000fe20003f0e200 */
[----:B------:R-:W-:-:S12]  /*a180*/  ULDC UR4, c[0x0][0x600] ;  /* 0x0001800000047ab9 */ /* 0x000fd80000000800 */
[----:B------:R-:W-:-:S04]  /*a190*/  @!P0 FMUL R3, R3, 16777216 ;  /* 0x4b80000003038820 */ /* 0x000fc80000400000 */
[----:B------:R-:W1:Y:S02]  /*a1a0*/  MUFU.LG2 R0, R3 ;  /* 0x0000000300007308 */ /* 0x000e640000000c00 */
[----:B-1----:R-:W-:-:S04]  /*a1b0*/  @!P0 FADD R0, R0, -24 ;  /* 0xc1c0000000008421 */ /* 0x002fc80000000000 */
[----:B------:R-:W-:-:S04]  /*a1c0*/  FMUL R11, R0, 0.69314718246459960938 ;  /* 0x3f317218000b7820 */ /* 0x000fc80000400000 */
[----:B------:R-:W-:-:S07]  /*a1d0*/  FFMA R11, R4, UR4, R11 ;  /* 0x00000004040b7c23 */ /* 0x000fce000800000b */
.L_x_54:
[----:B------:R-:W-:Y:S05]  /*a1e0*/  BSYNC B0 ;  /* 0x0000000000007941 */ /* 0x000fea0003800000 */
.L_x_53:
[----:B------:R-:W-:Y:S01]  /*a1f0*/  FSETP.NE.AND P0, PT, R15, -R20, PT ;  /* 0x800000140f00720b */ /* 0x000fe20003f05000 */
[----:B------:R-:W-:Y:S01]  /*a200*/  ULDC UR4, c[0x0][0x608] ;  /* 0x0001820000047ab9 */ /* 0x000fe20000000800 */
[----:B------:R-:W-:Y:S01]  /*a210*/  BSSY B0, `(.L_x_58) ;  /* 0x0000029000007945 */ /* 0x000fe20003800000 */
[----:B------:R-:W-:-:S04]  /*a220*/  FMUL R9, R9, UR4 ;  /* 0x0000000409097c20 */ /* 0x000fc80008400000 */
        /* <DEDUP_REMOVED lines=16> */
[----:B------:R-:W-:Y:S06]  /*a330*/  @!P0 BRA `(.L_x_59) ;  /* 0x0000000000588947 */ /* 0x000fec0003800000 */
[----:B------:R-:W-:Y:S01]  /*a340*/  VIADD R0, R5, 0x1800000 ;  /* 0x0180000005007836 */ /* 0x000fe20000000000 */
[----:B------:R-:W-:Y:S04]  /*a350*/  BSSY B1, `(.L_x_60) ;  /* 0x000000d000017945 */ /* 0x000fe80003800000 */
[----:B------:R-:W-:-:S04]  /*a360*/  LOP3.LUT R0, R0, 0x7f800000, RZ, 0xc0, !PT ;  /* 0x7f80000000007812 */ /* 0x000fc800078ec0ff */
[----:B------:R-:W-:-:S13]  /*a370*/  ISETP.GT.U32.AND P0, PT, R0, 0x1ffffff, PT ;  /* 0x01ffffff0000780c */ /* 0x000fda0003f04070 */
[----:B------:R-:W-:Y:S05]  /*a380*/  @P0 BRA `(.L_x_61) ;  /* 0x0000000000140947 */ /* 0x000fea0003800000 */
[----:B------:R-:W-:Y:S01]  /*a390*/  IMAD.MOV.U32 R3, RZ, RZ, R5 ;  /* 0x000000ffff037224 */ /* 0x000fe200078e0005 */
[----:B------:R-:W-:-:S07]  /*a3a0*/  MOV R14, 0xa3c0 ;  /* 0x0000a3c0000e7802 */ /* 0x000fce0000000f00 */
[----:B------:R-:W-:Y:S05]  /*a3b0*/  CALL.REL.NOINC `($__internal_0_$__cuda_sm20_rcp_rn_f32_slowpath) ;  /* 0x0000002c00fc7944 */ /* 0x000fea0003c00000 */
[----:B------:R-:W-:Y:S01]  /*a3c0*/  MOV R10, R0 ;  /* 0x00000000000a7202 */ /* 0x000fe20000000f00 */
[----:B------:R-:W-:Y:S06]  /*a3d0*/  BRA `(.L_x_62) ;  /* 0x0000000000107947 */ /* 0x000fec0003800000 */
.L_x_61:
[----:B------:R-:W1:Y:S02]  /*a3e0*/  MUFU.RCP R10, R5 ;  /* 0x00000005000a7308 */ /* 0x000e640000001000 */
[----:B-1----:R-:W-:-:S04]  /*a3f0*/  FFMA R0, R5, R10, -1 ;  /* 0xbf80000005007423 */ /* 0x002fc8000000000a */
[----:B------:R-:W-:-:S04]  /*a400*/  FADD.FTZ R3, -R0, -RZ ;  /* 0x800000ff00037221 */ /* 0x000fc80000010100 */
[----:B------:R-:W-:-:S07]  /*a410*/  FFMA R10, R10, R3, R10 ;  /* 0x000000030a0a7223 */ /* 0x000fce000000000a */
.L_x_62:
[----:B------:R-:W-:Y:S05]  /*a420*/  BSYNC B1 ;  /* 0x0000000000017941 */ /* 0x000fea0003800000 */
.L_x_60:
[----:B------:R-:W-:Y:S01]  /*a430*/  FSETP.GEU.AND P0, PT, |R5|, 1.175494350822287508e-38, PT ;  /* 0x008000000500780b */ /* 0x000fe20003f0e200 */
[----:B------:R-:W-:-:S12]  /*a440*/  ULDC UR4, c[0x0][0x600] ;  /* 0x0001800000047ab9 */ /* 0x000fd80000000800 */
[----:B------:R-:W-:-:S04]  /*a450*/  @!P0 FMUL R5, R5, 16777216 ;  /* 0x4b80000005058820 */ /* 0x000fc80000400000 */
[----:B------:R-:W1:Y:S02]  /*a460*/  MUFU.LG2 R0, R5 ;  /* 0x0000000500007308 */ /* 0x000e640000000c00 */
[----:B-1----:R-:W-:-:S04]  /*a470*/  @!P0 FADD R0, R0, -24 ;  /* 0xc1c0000000008421 */ /* 0x002fc80000000000 */
[----:B------:R-:W-:-:S04]  /*a480*/  FMUL R7, R0, 0.69314718246459960938 ;  /* 0x3f31721800077820 */ /* 0x000fc80000400000 */
[----:B------:R-:W-:-:S07]  /*a490*/  FFMA R7, R6, UR4, R7 ;  /* 0x0000000406077c23 */ /* 0x000fce0008000007 */
.L_x_59:
[----:B------:R-:W-:Y:S05]  /*a4a0*/  BSYNC B0 ;  /* 0x0000000000007941 */ /* 0x000fea0003800000 */
.L_x_58:
[----:B------:R-:W-:Y:S01]  /*a4b0*/  SHF.L.U32 R0, R22, 0x1f, RZ ;  /* 0x0000001f16007819 */ /* 0x000fe200000006ff */
[----:B------:R-:W-:Y:S01]  /*a4c0*/  UISETP.NE.AND UP0, UPT, UR49, 0x1, UPT ;  /* 0x000000013100788c */ /* 0x000fe2000bf05270 */
[----:B------:R-:W-:Y:S01]  /*a4d0*/  LOP3.LUT P0, RZ, R2, 0x3, RZ, 0xc0, !PT ;  /* 0x0000000302ff7812 */ /* 0x000fe2000780c0ff */
[----:B------:R-:W-:Y:S01]  /*a4e0*/  UISETP.NE.AND UP1, UPT, UR49, 0x2, UPT ;  /* 0x000000023100788c */ /* 0x000fe2000bf25270 */
[----:B------:R-:W1:Y:S01]  /*a4f0*/  SYNCS.PHASECHK.TRANS64.TRYWAIT P1, [UR20+0x8], R0 ;  /* 0x00000800ff0075a7 */ /* 0x000e620008020154 */
[----:B------:R-:W-:Y:S02]  /*a500*/  ULDC UR4, c[0x0][0x608] ;  /* 0x0001820000047ab9 */ /* 0x000fe40000000800 */
[----:B------:R-:W-:-:S05]  /*a510*/  FMUL R10, R10, UR4 ;  /* 0x000000040a0a7c20 */ /* 0x000fca0008400000 */
[----:B------:R-:W-:Y:S02]  /*a520*/  @!UP0 ULOP3.LUT UP2, URZ, UR39, 0x2, URZ, 0xc0, !UPT ;  /* 0x00000002273f8892 */ /* 0x000fe4000f84c03f */
[----:B------:R-:W-:Y:S02]  /*a530*/  @!UP0 ULOP3.LUT UR39, UR39, 0x1, URZ, 0xc0, !UPT ;  /* 0x0000000127278892 */ /* 0x000fe4000f8ec03f */
[----:B------:R-:W-:Y:S02]  /*a540*/  @!UP0 USEL UR5, URZ, 0x1, UP2 ;  /* 0x000000013f058887 */ /* 0x000fe40009000000 */
[----:B------:R-:W-:Y:S02]  /*a550*/  @!UP1 UIADD3 UR6, UR39, 0x1, URZ ;  /* 0x0000000127069890 */ /* 0x000fe4000fffe03f */
[----:B------:R-:W-:Y:S02]  /*a560*/  @!UP0 ULOP3.LUT UR38, UR38, UR5, URZ, 0x3c, !UPT ;  /* 0x0000000526268292 */ /* 0x000fe4000f8e3c3f */
[----:B------:R-:W-:-:S02]  /*a570*/  @!UP1 UISETP.GT.U32.AND UP2, UPT, UR6, 0x1, UPT ;  /* 0x000000010600988c */ /* 0x000fc4000bf44070 */
[----:B------:R-:W-:Y:S02]  /*a580*/  @!UP1 ULOP3.LUT UR39, UR39, 0x1, URZ, 0xc, !UPT ;  /* 0x0000000127279892 */ /* 0x000fe4000f8e0c3f */
[----:B------:R-:W-:-:S04]  /*a590*/  @!UP1 USEL UR5, URZ, 0x1, !UP2 ;  /* 0x000000013f059887 */ /* 0x000fc8000d000000 */
[----:B------:R-:W-:Y:S01]  /*a5a0*/  @!UP1 ULOP3.LUT UR38, UR38, UR5, URZ, 0x3c, !UPT ;  /* 0x0000000526269292 */ /* 0x000fe2000f8e3c3f */
[----:B-1----:R-:W-:Y:S11]  /*a5b0*/  @!P1 BRA `(.L_x_63) ;  /* 0x0000002800849947 */ /* 0x002ff60003800000 */
.L_x_128:
[----:B------:R-:W-:Y:S04]  /*a5c0*/  BSSY B0, `(.L_x_64) ;  /* 0x000001b000007945 */ /* 0x000fe80003800000 */
[----:B------:R-:W-:Y:S05]  /*a5d0*/  @P0 BRA `(.L_x_65) ;  /* 0x0000000000640947 */ /* 0x000fea0003800000 */
[----:B------:R-:W2:Y:S01]  /*a5e0*/  LDC.64 R8, c[0x0][0x688] ;  /* 0x0001a200ff087b82 */ /* 0x000ea20000000a00 */
[----:B-1----:R-:W-:Y:S01]  /*a5f0*/  LOP3.LUT R0, R2, 0x60, RZ, 0xc0, !PT ;  /* 0x0000006002007812 */ /* 0x002fe200078ec0ff */
[----:B------:R-:W-:Y:S01]  /*a600*/  UIADD3 UR4, -UR40, URZ, URZ ;  /* 0x0000003f28047290 */ /* 0x000fe2000fffe13f */
[----:B------:R-:W-:Y:S01]  /*a610*/  SHF.R.U32.HI R4, RZ, 0x2, R2 ;  /* 0x00000002ff047819 */ /* 0x000fe20000011602 */
[----:B------:R-:W-:Y:S01]  /*a620*/  ULDC UR5, c[0x0][0xa10] ;  /* 0x0002840000057ab9 */ /* 0x000fe20000000800 */
[----:B------:R-:W-:Y:S01]  /*a630*/  SHF.R.U32.HI R0, RZ, 0x5, R0 ;  /* 0x00000005ff007819 */ /* 0x000fe20000011600 */
[----:B------:R-:W-:Y:S01]  /*a640*/  UIMAD UR4, UR5, UR4, UR41 ;  /* 0x00000004050472a4 */ /* 0x000fe2000f8e0229 */
[----:B------:R-:W-:Y:S01]  /*a650*/  LOP3.LUT R4, R4, 0x7, RZ, 0xc0, !PT ;  /* 0x0000000704047812 */ /* 0x000fe200078ec0ff */
[----:B------:R-:W-:Y:S02]  /*a660*/  IMAD.SHL.U32 R3, R18, 0x40, RZ ;  /* 0x0000004012037824 */ /* 0x000fe400078e00ff */
[----:B------:R-:W-:-:S05]  /*a670*/  IMAD.SHL.U32 R5, R0, 0x10, RZ ;  /* 0x0000001000057824 */ /* 0x000fca00078e00ff */
[----:B------:R-:W-:-:S04]  /*a680*/  LOP3.LUT R4, R5, 0xfffffff0, R4, 0xe2, !PT ;  /* 0xfffffff005047812 */ /* 0x000fc800078ee204 */
[----:B------:R-:W-:Y:S01]  /*a690*/  IADD3 R5, R3, R4, RZ ;  /* 0x0000000403057210 */ /* 0x000fe20007ffe0ff */
[----:B--2---:R-:W-:Y:S01]  /*a6a0*/  IMAD R0, R8, UR4, R3 ;  /* 0x0000000408007c24 */ /* 0x004fe2000f8e0203 */
[----:B------:R-:W-:-:S03]  /*a6b0*/  ULDC UR4, c[0x0][0x288] ;  /* 0x0000a20000047ab9 */ /* 0x000fc60000000800 */
[C---:B------:R-:W-:Y:S01]  /*a6c0*/  VIADD R6, R5.reuse, 0x8 ;  /* 0x0000000805067836 */ /* 0x040fe20000000000 */
[----:B------:R-:W-:Y:S01]  /*a6d0*/  ISETP.GE.U32.AND P0, PT, R5, UR4, PT ;  /* 0x0000000405007c0c */ /* 0x000fe2000bf06070 */
[----:B------:R-:W-:-:S03]  /*a6e0*/  IMAD R3, R9, UR36, R0 ;  /* 0x0000002409037c24 */ /* 0x000fc6000f8e0200 */
[----:B------:R-:W-:Y:S01]  /*a6f0*/  ISETP.GE.U32.AND P1, PT, R6, UR4, PT ;  /* 0x0000000406007c0c */ /* 0x000fe2000bf26070 */
[----:B------:R-:W-:Y:S01]  /*a700*/  ULDC.64 UR4, c[0x0][0x680] ;  /* 0x0001a00000047ab9 */ /* 0x000fe20000000a00 */
[----:B------:R-:W-:-:S04]  /*a710*/  IADD3 R0, P2, R4, R3, RZ ;  /* 0x0000000304007210 */ /* 0x000fc80007f5e0ff */
[----:B------:R-:W-:Y:S02]  /*a720*/  LEA.HI.X.SX32 R3, R3, RZ, 0x1, P2 ;  /* 0x000000ff03037211 */ /* 0x000fe400010f0eff */
[----:B------:R-:W-:-:S04]  /*a730*/  LEA R4, P2, R0, UR4, 0x2 ;  /* 0x0000000400047c11 */ /* 0x000fc8000f8410ff */
[----:B------:R-:W-:-:S05]  /*a740*/  LEA.HI.X R5, R0, UR5, R3, 0x2, P2 ;  /* 0x0000000500057c11 */ /* 0x000fca00090f1403 */
[----:B------:R2:W-:Y:S04]  /*a750*/  @!P0 STG.E desc[UR52][R4.64], R11 ;  /* 0x0000000b04008986 */ /* 0x0005e8000c101934 */
[----:B------:R2:W-:Y:S02]  /*a760*/  @!P1 STG.E desc[UR52][R4.64+0x20], R7 ;  /* 0x0000200704009986 */ /* 0x0005e4000c101934 */
.L_x_65:
[----:B------:R-:W-:Y:S05]  /*a770*/  BSYNC B0 ;  /* 0x0000000000007941 */ /* 0x000fea0003800000 */
.L_x_64:
[----:B------:R-:W-:Y:S01]  /*a780*/  ULDC.64 UR4, c[0x0][0x730] ;  /* 0x0001cc0000047ab9 */ /* 0x000fe20000000a00 */
[-C--:B------:R-:W-:Y:S01]  /*a790*/  FMUL R90, R90, R10.reuse ;  /* 0x0000000a5a5a7220 */ /* 0x080fe20000400000 */
[----:B------:R-:W-:Y:S01]  /*a7a0*/  ISETP.NE.U32.AND P0, PT, RZ, UR4, PT ;  /* 0x00000004ff007c0c */ /* 0x000fe2000bf05070 */
[-C--:B------:R-:W-:Y:S01]  /*a7b0*/  FMUL R91, R91, R10.reuse ;  /* 0x0000000a5b5b7220 */ /* 0x080fe20000400000 */
[-C--:B------:R-:W-:Y:S01]  /*a7c0*/  FMUL R94, R94, R10.reuse ;  /* 0x0000000a5e5e7220 */ /* 0x080fe20000400000 */
[-C--:B------:R-:W-:Y:S01]  /*a7d0*/  FMUL R95, R95, R10.reuse ;  /* 0x0000000a5f5f7220 */ /* 0x080fe20000400000 */
[----:B------:R-:W-:Y:S01]  /*a7e0*/  ISETP.NE.AND.EX P0, PT, RZ, UR5, PT, P0 ;  /* 0x00000005ff007c0c */ /* 0x000fe2000bf05300 */
        /* <DEDUP_REMOVED lines=12> */
[----:B------:R-:W-:Y:S06]  /*a8b0*/  @P0 BRA `(.L_x_66) ;  /* 0x0000000000240947 */ /* 0x000fec0003800000 */
[----:B------:R-:W-:Y:S02]  /*a8c0*/  ULDC.64 UR4, c[0x0][0x728] ;  /* 0x0001ca0000047ab9 */ /* 0x000fe40000000a00 */
[----:B------:R-:W-:-:S04]  /*a8d0*/  ISETP.NE.U32.AND P0, PT, RZ, UR4, PT ;  /* 0x00000004ff007c0c */ /* 0x000fc8000bf05070 */
[----:B------:R-:W-:-:S13]  /*a8e0*/  ISETP.NE.AND.EX P0, PT, RZ, UR5, PT, P0 ;  /* 0x00000005ff007c0c */ /* 0x000fda000bf05300 */
[----:B------:R-:W-:Y:S05]  /*a8f0*/  @!P0 BRA `(.L_x_67) ;  /* 0x00000000000c8947 */ /* 0x000fea0003800000 */
[----:B--2---:R-:W2:Y:S02]  /*a900*/  LDC.64 R4, c[0x0][0x728] ;  /* 0x0001ca00ff047b82 */ /* 0x004ea40000000a00 */
[----:B--2---:R3:W5:Y:S01]  /*a910*/  LDG.E R16, desc[UR52][R4.64] ;  /* 0x0000003404107981 */ /* 0x004762000c1e1900 */
[----:B------:R-:W-:Y:S05]  /*a920*/  BRA `(.L_x_66) ;  /* 0x0000000000087947 */ /* 0x000fea0003800000 */
.L_x_67:
[----:B------:R-:W-:Y:S02]  /*a930*/  ULDC UR4, c[0x0][0x720] ;  /* 0x0001c80000047ab9 */ /* 0x000fe40000000800 */
[----:B------:R-:W-:-:S07]  /*a940*/  IMAD.U32 R16, RZ, RZ, UR4 ;  /* 0x00000004ff107e24 */ /* 0x000fce000f8e00ff */
.L_x_66:
[----:B-1----:R-:W-:-:S04]  /*a950*/  MOV R0, RZ ;  /* 0x000000ff00007202 */ /* 0x002fc80000000f00 */
[----:B------:R-:W-:-:S13]  /*a960*/  LOP3.LUT P0, RZ, R0, 0x1bf, RZ, 0xc0, !PT ;  /* 0x000001bf00ff7812 */ /* 0x000fda000780c0ff */
[----:B------:R-:W-:Y:S05]  /*a970*/  @!P0 BRA `(.L_x_68) ;  /* 0x0000000000408947 */ /* 0x000fea0003800000 */
[----:B------:R-:W-:Y:S01]  /*a980*/  MOV R0, 0x0 ;  /* 0x0000000000007802 */ /* 0x000fe20000000f00 */
[----:B------:R-:W-:Y:S01]  /*a990*/  ULDC.64 UR4, c[0x4][0x68] ;  /* 0x01001a0000047ab9 */ /* 0x000fe20000000a00 */
[----:B------:R-:W-:Y:S01]  /*a9a0*/  ULDC.64 UR6, c[0x4][0x8] ;  /* 0x0100020000067ab9 */ /* 0x000fe20000000a00 */
[----:B--23--:R-:W-:Y:S01]  /*a9b0*/  MOV R4, UR4 ;  /* 0x0000000400047c02 */ /* 0x00cfe20008000f00 */
[----:B------:R1:W2:Y:S01]  /*a9c0*/  LDC.64 R14, c[0x4][R0] ;  /* 0x01000000000e7b82 */ /* 0x0002a20000000a00 */
[----:B------:R-:W-:Y:S01]  /*a9d0*/  IMAD.U32 R5, RZ, RZ, UR5 ;  /* 0x00000005ff057e24 */ /* 0x000fe2000f8e00ff */
[----:B------:R-:W-:Y:S01]  /*a9e0*/  ULDC.64 UR4, c[0x4][0x70] ;  /* 0x01001c0000047ab9 */ /* 0x000fe20000000a00 */
[----:B------:R-:W-:Y:S01]  /*a9f0*/  IMAD.U32 R10, RZ, RZ, UR6 ;  /* 0x00000006ff0a7e24 */ /* 0x000fe2000f8e00ff */
[----:B------:R-:W-:Y:S01]  /*aa00*/  MOV R7, UR5 ;  /* 0x0000000500077c02 */ /* 0x000fe20008000f00 */
[----:B------:R-:W-:Y:S01]  /*aa10*/  IMAD.U32 R6, RZ, RZ, UR4 ;  /* 0x00000004ff067e24 */ /* 0x000fe2000f8e00ff */
[----:B------:R-:W-:Y:S01]  /*aa20*/  MOV R8, 0x70 ;  /* 0x0000007000087802 */ /* 0x000fe20000000f00 */
[----:B------:R-:W-:-:S02]  /*aa30*/  IMAD.U32 R11, RZ, RZ, UR7 ;  /* 0x00000007ff0b7e24 */ /* 0x000fc4000f8e00ff */
[----:B------:R-:W-:Y:S02]  /*aa40*/  IMAD.MOV.U32 R12, RZ, RZ, 0x1 ;  /* 0x00000001ff0c7424 */ /* 0x000fe400078e00ff */
[----:B-1----:R-:W-:-:S07]  /*aa50*/  IMAD.MOV.U32 R13, RZ, RZ, RZ ;  /* 0x000000ffff0d7224 */ /* 0x002fce00078e00ff */
[----:B------:R-:W-:-:S07]  /*aa60*/  LEPC R20, `(.L_x_68) ;  /* 0x000000001014794e */ /* 0x000fce0000000000 */
[----:B--2--5:R-:W-:Y:S05]  /*aa70*/  CALL.ABS.NOINC R14 ;  /* 0x000000000e007343 */ /* 0x024fea0003c00000 */
.L_x_68:
[----:B------:R-:W-:Y:S01]  /*aa80*/  MOV R24, UR45 ;  /* 0x0000002d00187c02 */ /* 0x000fe20008000f00 */
[----:B------:R-:W-:-:S04]  /*aa90*/  IMAD.U32 R3, RZ, RZ, UR49 ;  /* 0x00000031ff037e24 */ /* 0x000fc8000f8e00ff */
[----:B------:R-:W-:-:S04]  /*aaa0*/  IMAD R24, R3, 0x2200, R24 ;  /* 0x0000220003187824 */ /* 0x000fc800078e0218 */
[----:B------:R-:W-:-:S05]  /*aab0*/  VIADD R25, R24, 0x15e00 ;  /* 0x00015e0018197836 */ /* 0x000fca0000000000 */
        /* <DEDUP_REMOVED lines=18> */
.L_x_69:
[C---:B------:R-:W-:Y:S01]  /*abe0*/  SHF.L.U32 R0, R2.reuse, 0x4, RZ ;  /* 0x0000000402007819 */ /* 0x040fe200000006ff */
[----:B------:R-:W-:Y:S01]  /*abf0*/  IMAD.SHL.U32 R3, R2, 0x20, RZ ;  /* 0x0000002002037824 */ /* 0x000fe200078e00ff */
[----:B--23--:R-:W-:Y:S01]  /*ac00*/  SHF.R.U32.HI R5, RZ, 0x1, R2 ;  /* 0x00000001ff057819 */ /* 0x00cfe20000011602 */
[----:B------:R-:W-:Y:S01]  /*ac10*/  ULDC.64 UR4, c[0x0][0x730] ;  /* 0x0001cc0000047ab9 */ /* 0x000fe20000000a00 */
[----:B------:R-:W-:Y:S02]  /*ac20*/  LOP3.LUT R0, R0, 0x600, RZ, 0xc0, !PT ;  /* 0x0000060000007812 */ /* 0x000fe400078ec0ff */
[----:B------:R-:W-:Y:S02]  /*ac30*/  LOP3.LUT R4, R3, 0xc0, RZ, 0xc0, !PT ;  /* 0x000000c003047812 */ /* 0x000fe400078ec0ff */
[--C-:B------:R-:W-:Y:S02]  /*ac40*/  LOP3.LUT R0, R0, 0x20, R3.reuse, 0xf8, !PT ;  /* 0x0000002000007812 */ /* 0x100fe400078ef803 */
[----:B------:R-:W-:Y:S01]  /*ac50*/  ISETP.NE.U32.AND P0, PT, RZ, UR4, PT ;  /* 0x00000004ff007c0c */ /* 0x000fe2000bf05070 */
[----:B------:R-:W-:Y:S01]  /*ac60*/  ULDC UR4, c[0x0][0x720] ;  /* 0x0001c80000047ab9 */ /* 0x000fe20000000800 */
[----:B------:R-:W-:-:S02]  /*ac70*/  LOP3.LUT R3, R0, 0x100, R3, 0xf8, !PT ;  /* 0x0000010000037812 */ /* 0x000fc400078ef803 */
[----:B------:R-:W-:Y:S02]  /*ac80*/  LOP3.LUT R0, R2, 0x7f, RZ, 0xc0, !PT ;  /* 0x0000007f02007812 */ /* 0x000fe400078ec0ff */
[----:B------:R-:W-:Y:S01]  /*ac90*/  LOP3.LUT R4, R4, 0x8, R5, 0xf8, !PT ;  /* 0x0000000804047812 */ /* 0x000fe200078ef805 */
[----:B------:R-:W-:Y:S01]  /*aca0*/  IMAD.SHL.U32 R5, R2, 0x4, RZ ;  /* 0x0000000402057824 */ /* 0x000fe200078e00ff */
[----:B------:R-:W-:Y:S02]  /*acb0*/  ISETP.NE.AND.EX P0, PT, RZ, UR5, PT, P0 ;  /* 0x00000005ff007c0c */ /* 0x000fe4000bf05300 */
[----:B------:R-:W-:Y:S02]  /*acc0*/  IADD3 R0, R0, 0x1f, RZ ;  /* 0x0000001f00007810 */ /* 0x000fe40007ffe0ff */
[----:B------:R-:W-:Y:S02]  /*acd0*/  LOP3.LUT R4, R4, 0x18, R5, 0x78, !PT ;  /* 0x0000001804047812 */ /* 0x000fe400078e7805 */
[----:B-----5:R-:W-:-:S02]  /*ace0*/  FSEL R43, R16, UR4, !P0 ;  /* 0x00000004102b7c08 */ /* 0x020fc4000c000000 */
[----:B------:R-:W-:Y:S02]  /*acf0*/  ISETP.GT.U32.AND P1, PT, R0, 0x3e, PT ;  /* 0x0000003e0000780c */ /* 0x000fe40003f24070 */
[----:B------:R-:W-:Y:S01]  /*ad00*/  LOP3.LUT R26, R3, R4, RZ, 0xfc, !PT ;  /* 0x00000004031a7212 */ /* 0x000fe200078efcff */
[-C--:B------:R-:W-:Y:S01]  /*ad10*/  FMUL R0, R88, R43.reuse ;  /* 0x0000002b58007220 */ /* 0x080fe20000400000 */
[-C--:B------:R-:W-:Y:S01]  /*ad20*/  FMUL R3, R89, R43.reuse ;  /* 0x0000002b59037220 */ /* 0x080fe20000400000 */
[-C--:B------:R-:W-:Y:S01]  /*ad30*/  FMUL R4, R90, R43.reuse ;  /* 0x0000002b5a047220 */ /* 0x080fe20000400000 */
[-C--:B------:R-:W-:Y:S01]  /*ad40*/  FMUL R5, R91, R43.reuse ;  /* 0x0000002b5b057220 */ /* 0x080fe20000400000 */
[-C--:B------:R-:W-:Y:S01]  /*ad50*/  FMUL R6, R92, R43.reuse ;  /* 0x0000002b5c067220 */ /* 0x080fe20000400000 */
        /* <DEDUP_REMOVED lines=12> */
[----:B------:R-:W-:Y:S01]  /*ae20*/  IMAD.MOV.U32 R0, RZ, RZ, 0x20 ;  /* 0x00000020ff007424 */ /* 0x000fe200078e00ff */
[----:B------:R-:W-:Y:S01]  /*ae30*/  LOP3.LUT P0, RZ, R2, 0x4, RZ, 0xc0, !PT ;  /* 0x0000000402ff7812 */ /* 0x000fe2000780c0ff */
[----:B------:R-:W-:Y:S01]  /*ae40*/  IMAD R25, R26, 0x2, R25 ;  /* 0x000000021a197824 */ /* 0x000fe200078e0219 */
        /* <DEDUP_REMOVED lines=23> */
[----:B------:R-:W-:Y:S02]  /*afc0*/  SEL R0, R0, 0xffffffe0, !P0 ;  /* 0xffffffe000007807 */ /* 0x000fe40004000000 */
[----:B------:R-:W-:Y:S01]  /*afd0*/  LEA R26, R26, R24, 0x1 ;  /* 0x000000181a1a7211 */ /* 0x000fe200078e08ff */
[----:B------:R-:W-:Y:S06]  /*afe0*/  @P1 BRA `(.L_x_70) ;  /* 0x0000000000041947 */ /* 0x000fec0003800000 */
[----:B------:R-:W-:-:S04]  /*aff0*/  DEPBAR.LE SB0, 0x1 ;  /* 0x000080400000791a */ /* 0x000fc80000000000 */
.L_x_70:
[----:B------:R-:W-:Y:S05]  /*b000*/  WARPSYNC.ALL ;  /* 0x0000000000007948 */ /* 0x000fea0003800000 */
[----:B------:R-:W-:Y:S01]  /*b010*/  BAR.SYNC.DEFER_BLOCKING 0x1, 0x80 ;  /* 0x0042000000007b1d */ /* 0x000fe20000010000 */
[----:B------:R-:W-:Y:S01]  /*b020*/  IMAD.IADD R3, R25, 0x1, R0 ;  /* 0x0000000119037824 */ /* 0x000fe200078e0200 */
[----:B------:R-:W-:Y:S02]  /*b030*/  F2FP.BF16.F32.PACK_AB R29, R29, R30 ;  /* 0x0000001e1d1d723e */ /* 0x000fe400000010ff */
[----:B------:R-:W-:Y:S02]  /*b040*/  F2FP.BF16.F32.PACK_AB R37, R37, R38 ;  /* 0x000000262525723e */ /* 0x000fe400000010ff */
[----:B------:R-:W-:Y:S01]  /*b050*/  BSSY B0, `(.L_x_71) ;  /* 0x000001f000007945 */ /* 0x000fe20003800000 */
[----:B------:R-:W-:-:S02]  /*b060*/  F2FP.BF16.F32.PACK_AB R30, R31, R32 ;  /* 0x000000201f1e723e */ /* 0x000fc400000010ff */
[----:B------:R-:W-:Y:S02]  /*b070*/  F2FP.BF16.F32.PACK_AB R38, R39, R40 ;  /* 0x000000282726723e */ /* 0x000fe400000010ff */
[----:B------:R-:W-:Y:S02]  /*b080*/  F2FP.BF16.F32.PACK_AB R28, R27, R28 ;  /* 0x0000001c1b1c723e */ /* 0x000fe400000010ff */
[----:B------:R-:W-:Y:S02]  /*b090*/  F2FP.BF16.F32.PACK_AB R31, R33, R34 ;  /* 0x00000022211f723e */ /* 0x000fe400000010ff */
[----:B------:R-:W-:Y:S02]  /*b0a0*/  F2FP.BF16.F32.PACK_AB R36, R35, R36 ;  /* 0x000000242324723e */ /* 0x000fe400000010ff */
[----:B------:R-:W-:Y:S02]  /*b0b0*/  F2FP.BF16.F32.PACK_AB R39, R41, R42 ;  /* 0x0000002a2927723e */ /* 0x000fe400000010ff */
[----:B------:R-:W-:Y:S01]  /*b0c0*/  IADD3 R0, R0, 0x1000, R25 ;  /* 0x0000100000007810 */ /* 0x000fe20007ffe019 */
[----:B------:R1:W-:Y:S04]  /*b0d0*/  STSM.16.M88.4 [R26+0x15e00], R44 ;  /* 0x015e002c1a007844 */ /* 0x0003e80000000200 */
[----:B------:R1:W-:Y:S01]  /*b0e0*/  STSM.16.M88.4 [R3], R4 ;  /* 0x0000000403007844 */ /* 0x0003e20000000200 */
[----:B------:R-:W-:Y:S01]  /*b0f0*/  @!PT LDS RZ, [RZ] ;  /* 0x00000000fffff984 */ /* 0x000fe20000000800 */
[----:B------:R-:W-:Y:S01]  /*b100*/  @!PT LDS RZ, [RZ] ;  /* 0x00000000fffff984 */ /* 0x000fe20000000800 */
[----:B------:R-:W-:Y:S01]  /*b110*/  @!PT LDS RZ, [RZ] ;  /* 0x00000000fffff984 */ /* 0x000fe20000000800 */
[----:B------:R-:W-:Y:S01]  /*b120*/  @!PT LDS RZ, [RZ] ;  /* 0x00000000fffff984 */ /* 0x000fe20000000800 */
[----:B------:R2:W-:Y:S06]  /*b130*/  MEMBAR.ALL.CTA ;  /* 0x0000000000007992 */ /* 0x0005ec0000008000 */
[----:B--2---:R-:W2:Y:S02]  /*b140*/  FENCE.VIEW.ASYNC.S ;  /* 0x00000000000073c6 */ /* 0x004ea40000000000 */
[----:B--2---:R-:W-:Y:S06]  /*b150*/  BAR.SYNC.DEFER_BLOCKING 0x1, 0x80 ;  /* 0x0042000000007b1d */ /* 0x004fec0000010000 */
[----:B------:R-:W-:Y:S05]  /*b160*/  @P1 BRA `(.L_x_72) ;  /* 0x0000000000341947 */ /* 0x000fea0003800000 */
[----:B------:R-:W-:Y:S01]  /*b170*/  R2UR UR34, R18 ;  /* 0x00000000122272ca */ /* 0x000fe200000e0000 */
[----:B------:R-:W-:Y:S01]  /*b180*/  UIADD3 UR35, -UR40, URZ, URZ ;  /* 0x0000003f28237290 */ /* 0x000fe2000fffe13f */
[----:B------:R-:W-:Y:S01]  /*b190*/  R2UR UR32, R24 ;  /* 0x00000000182072ca */ /* 0x000fe200000e0000 */
[----:B------:R-:W-:Y:S01]  /*b1a0*/  UIADD3 UR6, UP0, UR50, 0x670, URZ ;  /* 0x0000067032067890 */ /* 0x000fe2000ff1e03f */
[----:B------:R-:W-:Y:S01]  /*b1b0*/  ULDC UR4, c[0x0][0xa10] ;  /* 0x0002840000047ab9 */ /* 0x000fe20000000800 */
[----:B------:R-:W-:Y:S01]  /*b1c0*/  UMOV UR33, URZ ;  /* 0x0000003f00217c82 */ /* 0x000fe20008000000 */
[----:B------:R-:W-:Y:S02]  /*b1d0*/  UIMAD UR35, UR4, UR35, UR41 ;  /* 0x00000023042372a4 */ /* 0x000fe4000f8e0229 */
[----:B------:R-:W-:-:S05]  /*b1e0*/  UIADD3.X UR7, URZ, UR51, URZ, UP0, !UPT ;  /* 0x000000333f077290 */ /* 0x000fca00087fe43f */
[----:B------:R-:W-:Y:S02]  /*b1f0*/  USHF.L.U32 UR34, UR34, 0x6, URZ ;  /* 0x0000000622227899 */ /* 0x000fe4000800063f */
[----:B------:R-:W-:-:S09]  /*b200*/  UIADD3 UR32, UR32, 0x15e00, URZ ;  /* 0x00015e0020207890 */ /* 0x000fd2000fffe03f */
[----:B------:R2:W-:Y:S01]  /*b210*/  UTMASTG.4D [UR32], [UR6] ;  /* 0x00000020060073b5 */ /* 0x0005e20008018000 */
[----:B------:R0:W-:Y:S01]  /*b220*/  UTMACMDFLUSH ;  /* 0x00000000000079b7 */ /* 0x0001e20000000000 */
[----:B--2---:R-:W-:-:S04]  /*b230*/  DEPBAR.LE SB0, 0x1 ;  /* 0x000080400000791a */ /* 0x004fc80000000000 */
.L_x_72:
[----:B------:R-:W-:Y:S05]  /*b240*/  BSYNC B0 ;  /* 0x0000000000007941 */ /* 0x000fea0003800000 */
.L_x_71:
[----:B------:R-:W-:Y:S06]  /*b250*/  BAR.SYNC.DEFER_BLOCKING 0x1, 0x80 ;  /* 0x0042000000007b1d */ /* 0x000fec0000010000 */
[----:B------:R-:W-:Y:S01]  /*b260*/  BSSY B0, `(.L_x_73) ;  /* 0x0000017000007945 */ /* 0x000fe20003800000 */
[----:B------:R2:W-:Y:S04]  /*b270*/  STSM.16.M88.4 [R25+0x1000], R28 ;  /* 0x0010001c19007844 */ /* 0x0005e80000000200 */
[----:B------:R2:W-:Y:S01]  /*b280*/  STSM.16.M88.4 [R0], R36 ;  /* 0x0000002400007844 */ /* 0x0005e20000000200 */
[----:B------:R-:W-:Y:S01]  /*b290*/  @!PT LDS RZ, [RZ] ;  /* 0x00000000fffff984 */ /* 0x000fe20000000800 */
[----:B------:R-:W-:Y:S01]  /*b2a0*/  @!PT LDS RZ, [RZ] ;  /* 0x00000000fffff984 */ /* 0x000fe20000000800 */
[----:B------:R-:W-:Y:S01]  /*b2b0*/  @!PT LDS RZ, [RZ] ;  /* 0x00000000fffff984 */ /* 0x000fe20000000800 */
[----:B------:R-:W-:Y:S01]  /*b2c0*/  @!PT LDS RZ, [RZ] ;  /* 0x00000000fffff984 */ /* 0x000fe20000000800 */
[----:B------:R3:W-:Y:S06]  /*b2d0*/  MEMBAR.ALL.CTA ;  /* 0x0000000000007992 */ /* 0x0007ec0000008000 */
[----:B---3--:R-:W3:Y:S02]  /*b2e0*/  FENCE.VIEW.ASYNC.S ;  /* 0x00000000000073c6 */ /* 0x008ee40000000000 */
[----:B---3--:R-:W-:Y:S06]  /*b2f0*/  BAR.SYNC.DEFER_BLOCKING 0x1, 0x80 ;  /* 0x0042000000007b1d */ /* 0x008fec0000010000 */
[----:B------:R-:W-:Y:S05]  /*b300*/  @P1 BRA `(.L_x_74) ;  /* 0x0000000000301947 */ /* 0x000fea0003800000 */
[----:B------:R-:W-:Y:S01]  /*b310*/  R2UR UR34, R18 ;  /* 0x00000000122272ca */ /* 0x000fe200000e0000 */
[----:B------:R-:W-:Y:S01]  /*b320*/  UIADD3 UR35, -UR40, URZ, URZ ;  /* 0x0000003f28237290 */ /* 0x000fe2000fffe13f */
[----:B------:R-:W-:Y:S01]  /*b330*/  R2UR UR32, R24 ;  /* 0x00000000182072ca */ /* 0x000fe200000e0000 */
[----:B------:R-:W-:Y:S01]  /*b340*/  UIADD3 UR6, UP0, UR50, 0x670, URZ ;  /* 0x0000067032067890 */ /* 0x000fe2000ff1e03f */
[----:B------:R-:W-:Y:S01]  /*b350*/  ULDC UR4, c[0x0][0xa10] ;  /* 0x0002840000047ab9 */ /* 0x000fe20000000800 */
[----:B------:R-:W-:Y:S01]  /*b360*/  UMOV UR33, 0x20 ;  /* 0x0000002000217882 */ /* 0x000fe20000000000 */
[----:B------:R-:W-:Y:S02]  /*b370*/  UIMAD UR35, UR4, UR35, UR41 ;  /* 0x00000023042372a4 */ /* 0x000fe4000f8e0229 */
[----:B------:R-:W-:-:S05]  /*b380*/  UIADD3.X UR7, URZ, UR51, URZ, UP0, !UPT ;  /* 0x000000333f077290 */ /* 0x000fca00087fe43f */
[----:B------:R-:W-:Y:S02]  /*b390*/  USHF.L.U32 UR34, UR34, 0x6, URZ ;  /* 0x0000000622227899 */ /* 0x000fe4000800063f */
[----:B------:R-:W-:-:S09]  /*b3a0*/  UIADD3 UR32, UR32, 0x16e00, URZ ;  /* 0x00016e0020207890 */ /* 0x000fd2000fffe03f */
[----:B------:R3:W-:Y:S02]  /*b3b0*/  UTMASTG.4D [UR32], [UR6] ;  /* 0x00000020060073b5 */ /* 0x0007e40008018000 */
[----:B---3--:R0:W-:Y:S02]  /*b3c0*/  UTMACMDFLUSH ;  /* 0x00000000000079b7 */ /* 0x0081e40000000000 */
.L_x_74:
[----:B------:R-:W-:Y:S05]  /*b3d0*/  BSYNC B0 ;  /* 0x0000000000007941 */ /* 0x000fea0003800000 */
.L_x_73:
[----:B------:R-:W-:Y:S01]  /*b3e0*/  ULEA UR4, UR49, 0xfffffff8, 0x3 ;  /* 0xfffffff831047891 */ /* 0x000fe2000f8e183f */
[----:B------:R-:W-:-:S04]  /*b3f0*/  DEPBAR.LE SB0, 0x0 ;  /* 0x000080000000791a */ /* 0x000fc80000000000 */
[----:B------:R-:W-:Y:S01]  /*b400*/  ULOP3.LUT UR4, UR4, 0x8, URZ, 0xc0, !UPT ;  /* 0x0000000804047892 */ /* 0x000fe2000f8ec03f */
[----:B------:R-:W-:-:S03]  /*b410*/  LOP3.LUT R22, R22, 0x1, RZ, 0x3c, !PT ;  /* 0x0000000116167812 */ /* 0x000fc600078e3cff */
[----:B------:R-:W-:-:S06]  /*b420*/  ULOP3.LUT UR4, UR4, 0x18, URZ, 0x3c, !UPT ;  /* 0x0000001804047892 */ /* 0x000fcc000f8e3c3f */
[----:B--2---:R-:W-:Y:S01]  /*b430*/  IMAD.U32 R0, RZ, RZ, UR4 ;  /* 0x00000004ff007e24 */ /* 0x004fe2000f8e00ff */
[----:B------:R-:W-:Y:S02]  /*b440*/  ULDC UR4, c[0x0][0xc] ;  /* 0x0000030000047ab9 */ /* 0x000fe40000000800 */
[----:B------:R-:W-:Y:S01]  /*b450*/  IADD3 R17, R17, UR4, RZ ;  /* 0x0000000411117c10 */ /* 0x000fe2000fffe0ff */
[----:B------:R-:W-:Y:S01]  /*b460*/  ULDC UR4, c[0x0][0xa00] ;  /* 0x0002800000047ab9 */ /* 0x000fe20000000800 */
[----:B------:R2:W-:Y:S02]  /*b470*/  SYNCS.ARRIVE.TRANS64.A1T0 RZ, [R0+UR45+0x1c490], RZ ;  /* 0x01c490ff00ff79a7 */ /* 0x0005e4000810002d */
[----:B------:R-:W-:-:S13]  /*b480*/  ISETP.GE.AND P0, PT, R17, UR4, PT ;  /* 0x0000000411007c0c */ /* 0x000fda000bf06270 */
[----:B--2---:R-:W-:Y:S05]  /*b490*/  @!P0 BRA `(.L_x_75) ;  /* 0xffffff5800488947 */ /* 0x004fea000383ffff */
[----:B------:R-:W-:Y:S05]  /*b4a0*/  EXIT ;  /* 0x000000000000794d */ /* 0x000fea0003800000 */
.L_x_6:
[----:B------:R-:W-:-:S08]  /*b4b0*/  NOP ;  /* 0x0000000000007918 */ /* 0x000fd00000000000 */
[----:B------:R-:W2:-:S00]  /*b4c0*/  USETMAXREG.DEALLOC.CTAPOOL 0x18 ;  /* 0x00000018000079c8 */ /* 0x000e8000080e0500 */
[----:B------:R-:W-:-:S13]  /*b4d0*/  PLOP3.LUT P3, PT, PT, PT, UP0, 0x80, 0x0 ;  /* 0x000000000000781c */ /* 0x000fda0003f6f008 */
[----:B--2---:R-:W-:Y:S05]  /*b4e0*/  @!P3 BRA `(.L_x_76) ;  /* 0x00000008003cb947 */ /* 0x004fea0003800000 */
[----:B------:R-:W-:-:S13]  /*b4f0*/  PLOP3.LUT P2, PT, PT, PT, UP1, 0x80, 0x0 ;  /* 0x000000000000781c */ /* 0x000fda0003f4f018 */
[----:B-1----:R-:W-:Y:S05]  /*b500*/  @P2 EXIT ;  /* 0x000000000000294d */ /* 0x002fea0003800000 */
[----:B------:R-:W-:Y:S02]  /*b510*/  ULDC UR4, c[0x0][0xa00] ;  /* 0x0002800000047ab9 */ /* 0x000fe40000000800 */
[----:B------:R-:W-:-:S13]  /*b520*/  ISETP.GE.AND P2, PT, R17, UR4, PT ;  /* 0x0000000411007c0c */ /* 0x000fda000bf46270 */
[----:B------:R-:W-:Y:S05]  /*b530*/  @P2 EXIT ;  /* 0x000000000000294d */ /* 0x000fea0003800000 */
[----:B------:R-:W-:Y:S01]  /*b540*/  LOP3.LUT P2, RZ, R2, 0x1f, RZ, 0xc0, !PT ;  /* 0x0000001f02ff7812 */ /* 0x000fe2000784c0ff */
[----:B------:R-:W-:Y:S01]  /*b550*/  BSSY B0, `(.L_x_77) ;  /* 0x0000087000007945 */ /* 0x000fe20003800000 */
[----:B------:R-:W-:Y:S01]  /*b560*/  IMAD.MOV.U32 R4, RZ, RZ, 0x1 ;  /* 0x00000001ff047424 */ /* 0x000fe200078e00ff */
[----:B------:R-:W-:Y:S01]  /*b570*/  MOV R5, 0x1 ;  /* 0x0000000100057802 */ /* 0x000fe20000000f00 */
[----:B------:R-:W-:Y:S01]  /*b580*/  IMAD.MOV.U32 R0, RZ, RZ, RZ ;  /* 0x000000ffff007224 */ /* 0x000fe200078e00ff */
[----:B------:R-:W-:Y:S01]  /*b590*/  PLOP3.LUT P0, PT, P2, P0, PT, 0x2a, 0x0 ;  /* 0x000000000000781c */ /* 0x000fe20001700572 */
[----:B------:R-:W-:Y:S01]  /*b5a0*/  ULOP3.LUT UR6, UR47, 0x2, URZ, 0xfc, !UPT ;  /* 0x000000022f067892 */ /* 0x000fe2000f8efc3f */
[----:B------:R-:W-:Y:S01]  /*b5b0*/  ULDC UR7, c[0x0][0xc] ;  /* 0x0000030000077ab9 */ /* 0x000fe20000000800 */
[----:B------:R-:W-:Y:S01]  /*b5c0*/  ULDC.64 UR14, c[0x0][0x198] ;  /* 0x00006600000e7ab9 */ /* 0x000fe20000000a00 */
[----:B------:R-:W-:-:S09]  /*b5d0*/  ULDC UR18, c[0x0][0xa00] ;  /* 0x0002800000127ab9 */ /* 0x000fd20000000800 */
.L_x_92:
[----:B------:R-:W1:Y:S01]  /*b5e0*/  LDC R6, c[0x0][0xa04] ;  /* 0x00028100ff067b82 */ /* 0x000e620000000800 */
[----:B------:R-:W-:Y:S01]  /*b5f0*/  IMAD.MOV.U32 R7, RZ, RZ, R17 ;  /* 0x000000ffff077224 */ /* 0x000fe200078e0011 */
[----:B------:R-:W-:-:S06]  /*b600*/  UMOV UR4, 0xffffffff ;  /* 0xffffffff00047882 */ /* 0x000fcc0000000000 */
[----:B------:R-:W2:Y:S08]  /*b610*/  LDC R10, c[0x0][0xa10] ;  /* 0x00028400ff0a7b82 */ /* 0x000eb00000000800 */
[----:B------:R-:W3:Y:S01]  /*b620*/  LDC R13, c[0x0][0xa1c] ;  /* 0x00028700ff0d7b82 */ /* 0x000ee20000000800 */
[----:B-1----:R-:W-:Y:S02]  /*b630*/  ISETP.NE.AND P2, PT, R6, 0x1, PT ;  /* 0x000000010600780c */ /* 0x002fe40003f45270 */
[----:B--2---:R-:W-:-:S11]  /*b640*/  ISETP.NE.AND P3, PT, R10, 0x1, PT ;  /* 0x000000010a00780c */ /* 0x004fd60003f65270 */
[----:B------:R-:W1:Y:S01]  /*b650*/  @P2 LDC.64 R8, c[0x0][0xa08] ;  /* 0x00028200ff082b82 */ /* 0x000e620000000a00 */
[----:B---3--:R-:W-:-:S07]  /*b660*/  ISETP.NE.AND P4, PT, R13, 0x1, PT ;  /* 0x000000010d00780c */ /* 0x008fce0003f85270 */
[----:B------:R-:W2:Y:S08]  /*b670*/  @P3 LDC R12, c[0x0][0xa14] ;  /* 0x00028500ff0c3b82 */ /* 0x000eb00000000800 */
[----:B------:R-:W3:Y:S08]  /*b680*/  @P3 LDC R11, c[0x0][0xa18] ;  /* 0x00028600ff0b3b82 */ /* 0x000ef00000000800 */
[----:B------:R-:W4:Y:S01]  /*b690*/  @P4 LDC.64 R2, c[0x0][0xa20] ;  /* 0x00028800ff024b82 */ /* 0x000f220000000a00 */
[----:B-1----:R-:W-:-:S05]  /*b6a0*/  @P2 IMAD.HI.U32 R8, R17, R8, RZ ;  /* 0x0000000811082227 */ /* 0x002fca00078e00ff */
[----:B------:R-:W-:-:S05]  /*b6b0*/  @P2 SHF.R.U32.HI R7, RZ, R9, R8 ;  /* 0x00000009ff072219 */ /* 0x000fca0000011608 */
[----:B--2---:R-:W-:-:S04]  /*b6c0*/  @P3 IMAD.HI.U32 R8, R7, R12, RZ ;  /* 0x0000000c07083227 */ /* 0x004fc800078e00ff */
[----:B------:R-:W-:Y:S01]  /*b6d0*/  IMAD.MOV.U32 R9, RZ, RZ, R7 ;  /* 0x000000ffff097224 */ /* 0x000fe200078e0007 */
[----:B---3--:R-:W-:-:S05]  /*b6e0*/  @P3 SHF.R.U32.HI R9, RZ, R11, R8 ;  /* 0x0000000bff093219 */ /* 0x008fca0000011608 */
[----:B----4-:R-:W-:Y:S01]  /*b6f0*/  @P4 IMAD.HI.U32 R8, R9, R2, RZ ;  /* 0x0000000209084227 */ /* 0x010fe200078e00ff */
[----:B------:R-:W-:-:S04]  /*b700*/  MOV R2, R9 ;  /* 0x0000000900027202 */ /* 0x000fc80000000f00 */
[----:B------:R-:W-:Y:S01]  /*b710*/  @P4 SHF.R.U32.HI R2, RZ, R3, R8 ;  /* 0x00000003ff024219 */ /* 0x000fe20000011608 */
[----:B------:R-:W-:-:S04]  /*b720*/  IMAD.MOV R3, RZ, RZ, -R9 ;  /* 0x000000ffff037224 */ /* 0x000fc800078e0a09 */
[----:B------:R-:W-:Y:S02]  /*b730*/  IMAD.MOV R2, RZ, RZ, -R2 ;  /* 0x000000ffff027224 */ /* 0x000fe400078e0a02 */
[----:B------:R-:W-:Y:S02]  /*b740*/  IMAD R10, R10, R3, R7 ;  /* 0x000000030a0a7224 */ /* 0x000fe400078e0207 */
[----:B------:R-:W-:Y:S01]  /*b750*/  IMAD R2, R13, R2, R9 ;  /* 0x000000020d027224 */ /* 0x000fe200078e0209 */
[----:B------:R-:W-:Y:S06]  /*b760*/  BRA.DIV UR4, `(.L_x_78) ;  /* 0x0000001a04307947 */ /* 0x000fec000b800000 */
[----:B------:R-:W-:-:S13]  /*b770*/  ELECT P6, URZ, PT ;  /* 0x00000000003f782f */ /* 0x000fda00038c0000 */
.L_x_131:
[----:B------:R-:W-:Y:S01]  /*b780*/  IADD3 R3, -R7, RZ, RZ ;  /* 0x000000ff07037210 */ /* 0x000fe20007ffe1ff */
[----:B------:R-:W-:Y:S04]  /*b790*/  BSSY B1, `(.L_x_79) ;  /* 0x000002a000017945 */ /* 0x000fe80003800000 */
[----:B------:R-:W-:Y:S02]  /*b7a0*/  IMAD R3, R6, R3, R17 ;  /* 0x0000000306037224 */ /* 0x000fe400078e0211 */
[----:B------:R-:W-:Y:S02]  /*b7b0*/  IMAD.MOV.U32 R6, RZ, RZ, RZ ;  /* 0x000000ffff067224 */ /* 0x000fe400078e00ff */
[----:B------:R-:W-:Y:S01]  /*b7c0*/  IMAD.SHL.U32 R3, R3, 0x80, RZ ;  /* 0x0000008003037824 */ /* 0x000fe200078e00ff */
[----:B------:R-:W-:Y:S06]  /*b7d0*/  @!P6 BRA `(.L_x_80) ;  /* 0x000000000094e947 */ /* 0x000fec0003800000 */
[----:B------:R-:W1:Y:S01]  /*b7e0*/  S2R R7, SR_CgaCtaId ;  /* 0x0000000000077919 */ /* 0x000e620000008800 */
[----:B------:R-:W-:-:S04]  /*b7f0*/  MOV R6, 0x400 ;  /* 0x0000040000067802 */ /* 0x000fc80000000f00 */
[----:B-1----:R-:W-:Y:S02]  /*b800*/  LEA R9, R7, R6, 0x18 ;  /* 0x0000000607097211 */ /* 0x002fe400078ec0ff */
[----:B------:R-:W-:Y:S02]  /*b810*/  SHF.L.U32 R6, R5, 0x1f, RZ ;  /* 0x0000001f05067819 */ /* 0x000fe400000006ff */
[----:B------:R-:W-:-:S04]  /*b820*/  LEA R7, R0, R9, 0x3 ;  /* 0x0000000900077211 */ /* 0x000fc800078e18ff */
[----:B------:R-:W1:Y:S02]  /*b830*/  SYNCS.PHASECHK.TRANS64.TRYWAIT P2, [R7+URZ+0x1c460], R6 ;  /* 0x01c46006070075a7 */ /* 0x000e64000804017f */
[----:B-1----:R-:W-:Y:S05]  /*b840*/  @!P2 BRA `(.L_x_81) ;  /* 0x000000180018a947 */ /* 0x002fea0003800000 */
.L_x_132:
[----:B------:R-:W-:Y:S01]  /*b850*/  UPRMT UR4, UR6, 0x9910, URZ ;  /* 0x0000991006047896 */ /* 0x000fe2000800003f */
[----:B-1----:R-:W-:-:S03]  /*b860*/  @P1 IMAD.MOV.U32 R6, RZ, RZ, 0x2000 ;  /* 0x00002000ff061424 */ /* 0x002fc600078e00ff */
[----:B------:R-:W-:Y:S01]  /*b870*/  UISETP.NE.AND UP0, UPT, UR4, 0x2, UPT ;  /* 0x000000020400788c */ /* 0x000fe2000bf05270 */
[----:B------:R1:W-:Y:S05]  /*b880*/  @P1 SYNCS.ARRIVE.TRANS64 RZ, [R7+URZ+0x1c450], R6 ;  /* 0x01c4500607ff19a7 */ /* 0x0003ea000800003f */
[----:B------:R-:W-:-:S13]  /*b890*/  PLOP3.LUT P2, PT, PT, PT, UP0, 0x80, 0x0 ;  /* 0x000000000000781c */ /* 0x000fda0003f4f008 */
[----:B-1----:R-:W-:Y:S05]  /*b8a0*/  @P2 BRA `(.L_x_82) ;  /* 0x0000000000042947 */ /* 0x002fea0003800000 */
[----:B------:R-:W-:Y:S01]  /*b8b0*/  BPT.TRAP 0x1 ;  /* 0x000000040000795c */ /* 0x000fe20000300000 */
.L_x_82:
[----:B------:R-:W-:Y:S05]  /*b8c0*/  @P0 BRA `(.L_x_83) ;  /* 0x0000000000040947 */ /* 0x000fea0003800000 */
[----:B------:R-:W-:Y:S01]  /*b8d0*/  BPT.TRAP 0x1 ;  /* 0x000000040000795c */ /* 0x000fe20000300000 */
.L_x_83:
[----:B------:R-:W-:Y:S01]  /*b8e0*/  R2UR UR4, R9 ;  /* 0x00000000090472ca */ /* 0x000fe200000e0000 */
[----:B------:R-:W-:Y:S01]  /*b8f0*/  UIADD3 UR16, UP0, UR14, 0xf0, URZ ;  /* 0x000000f00e107890 */ /* 0x000fe2000ff1e03f */
[----:B------:R-:W-:Y:S01]  /*b900*/  R2UR UR9, R7 ;  /* 0x00000000070972ca */ /* 0x000fe200000e0000 */
[----:B------:R-:W-:Y:S01]  /*b910*/  UMOV UR5, 0x10000000 ;  /* 0x1000000000057882 */ /* 0x000fe20000000000 */
[----:B------:R-:W-:Y:S01]  /*b920*/  R2UR UR8, R0 ;  /* 0x00000000000872ca */ /* 0x000fe200000e0000 */
[----:B------:R-:W-:Y:S01]  /*b930*/  UIADD3.X UR17, URZ, UR15, URZ, UP0, !UPT ;  /* 0x0000000f3f117290 */ /* 0x000fe200087fe43f */
[----:B------:R-:W-:Y:S01]  /*b940*/  R2UR UR11, R3 ;  /* 0x00000000030b72ca */ /* 0x000fe200000e0000 */
[----:B------:R-:W-:Y:S01]  /*b950*/  UMOV UR10, URZ ;  /* 0x0000003f000a7c82 */ /* 0x000fe20008000000 */
[----:B------:R-:W-:Y:S01]  /*b960*/  R2UR UR12, R10 ;  /* 0x000000000a0c72ca */ /* 0x000fe200000e0000 */
[----:B------:R-:W-:Y:S01]  /*b970*/  VIADD R0, R0, 0x1 ;  /* 0x0000000100007836 */ /* 0x000fe20000000000 */
[----:B------:R-:W-:-:S04]  /*b980*/  R2UR UR13, R2 ;  /* 0x00000000020d72ca */ /* 0x000fc800000e0000 */
[C---:B------:R-:W-:Y:S01]  /*b990*/  ISETP.NE.AND P2, PT, R0.reuse, 0x2, PT ;  /* 0x000000020000780c */ /* 0x040fe20003f45270 */
[----:B------:R-:W-:Y:S02]  /*b9a0*/  UIADD3 UR9, UR9, 0x1c450, URZ ;  /* 0x0001c45009097890 */ /* 0x000fe4000fffe03f */
[----:B------:R-:W-:Y:S01]  /*b9b0*/  ULEA UR8, UR8, UR4, 0xd ;  /* 0x0000000408087291 */ /* 0x000fe2000f8e683f */
[----:B------:R-:W-:Y:S02]  /*b9c0*/  SEL R6, RZ, 0x1, P2 ;  /* 0x00000001ff067807 */ /* 0x000fe40001000000 */
[----:B------:R-:W-:Y:S01]  /*b9d0*/  UMOV UR4, 0x0 ;  /* 0x0000000000047882 */ /* 0x000fe20000000000 */
[----:B------:R-:W-:Y:S02]  /*b9e0*/  SEL R0, R0, RZ, P2 ;  /* 0x000000ff00007207 */ /* 0x000fe40001000000 */
[----:B------:R-:W-:Y:S02]  /*b9f0*/  LOP3.LUT R5, R5, R6, RZ, 0x3c, !PT ;  /* 0x0000000605057212 */ /* 0x000fe400078e3cff */
[----:B------:R-:W-:Y:S01]  /*ba00*/  MOV R6, 0x40 ;  /* 0x0000004000067802 */ /* 0x000fe20000000f00 */
[----:B------:R1:W-:Y:S02]  /*ba10*/  UTMALDG.4D [UR8], [UR16], desc[UR4] ;  /* 0x00000408100075b4 */ /* 0x0003e40008019000 */
[----:B-1----:R-:W-:-:S04]  /*ba20*/  NOP ;  /* 0x0000000000007918 */ /* 0x002fc80000000000 */
.L_x_80:
[----:B------:R-:W-:Y:S05]  /*ba30*/  BSYNC B1 ;  /* 0x0000000000017941 */ /* 0x000fea0003800000 */
.L_x_79:
[----:B------:R-:W-:Y:S01]  /*ba40*/  LOP3.LUT P2, RZ, R4, 0xff, RZ, 0xc0, !PT ;  /* 0x000000ff04ff7812 */ /* 0x000fe2000784c0ff */
[----:B------:R-:W-:-:S12]  /*ba50*/  BSSY B1, `(.L_x_84) ;  /* 0x0000009000017945 */ /* 0x000fd80003800000 */
[----:B------:R-:W-:Y:S05]  /*ba60*/  @!P2 BRA `(.L_x_85) ;  /* 0x00000000001ca947 */ /* 0x000fea0003800000 */
[----:B------:R-:W1:Y:S01]  /*ba70*/  S2R R7, SR_CgaCtaId ;  /* 0x0000000000077919 */ /* 0x000e620000008800 */
[----:B------:R-:W-:-:S04]  /*ba80*/  MOV R4, 0x400 ;  /* 0x0000040000047802 */ /* 0x000fc80000000f00 */
[----:B-1----:R-:W-:Y:S02]  /*ba90*/  LEA R7, R7, R4, 0x18 ;  /* 0x0000000407077211 */ /* 0x002fe400078ec0ff */
[----:B------:R-:W-:Y:S02]  /*baa0*/  SHF.L.U32 R4, RZ, 0x1f, RZ ;  /* 0x0000001fff047819 */ /* 0x000fe400000006ff */
[----:B------:R1:W-:Y:S02]  /*bab0*/  SYNCS.ARRIVE.TRANS64.A1T0 RZ, [R7+URZ+0x1c4b0], RZ ;  /* 0x01c4b0ff07ff79a7 */ /* 0x0003e4000810003f */
[----:B------:R-:W2:Y:S02]  /*bac0*/  SYNCS.PHASECHK.TRANS64.TRYWAIT P2, [R7+URZ+0x1c4b0], R4 ;  /* 0x01c4b004070075a7 */ /* 0x000ea4000804017f */
[----:B-12---:R-:W-:Y:S05]  /*bad0*/  @!P2 BRA `(.L_x_86) ;  /* 0x000000140088a947 */ /* 0x006fea0003800000 */
.L_x_85:
[----:B------:R-:W-:Y:S05]  /*bae0*/  BSYNC B1 ;  /* 0x0000000000017941 */ /* 0x000fea0003800000 */
.L_x_84:
[----:B------:R-:W-:Y:S04]  /*baf0*/  BSSY B1, `(.L_x_87) ;  /* 0x0000028000017945 */ /* 0x000fe80003800000 */
[----:B------:R-:W-:Y:S05]  /*bb00*/  @!P6 BRA `(.L_x_88) ;  /* 0x000000000098e947 */ /* 0x000fea0003800000 */
[----:B-1----:R-:W1:Y:S01]  /*bb10*/  S2R R7, SR_CgaCtaId ;  /* 0x0000000000077919 */ /* 0x002e620000008800 */
[----:B------:R-:W-:Y:S02]  /*bb20*/  MOV R4, 0x400 ;  /* 0x0000040000047802 */ /* 0x000fe40000000f00 */
[----:B------:R-:W-:Y:S02]  /*bb30*/  SHF.L.U32 R9, R5, 0x1f, RZ ;  /* 0x0000001f05097819 */ /* 0x000fe400000006ff */
[----:B-1----:R-:W-:-:S05]  /*bb40*/  LEA R7, R7, R4, 0x18 ;  /* 0x0000000407077211 */ /* 0x002fca00078ec0ff */
[----:B------:R-:W-:-:S04]  /*bb50*/  IMAD R4, R0, 0x8, R7 ;  /* 0x0000000800047824 */ /* 0x000fc800078e0207 */
[----:B------:R-:W1:Y:S02]  /*bb60*/  SYNCS.PHASECHK.TRANS64.TRYWAIT P2, [R4+URZ+0x1c460], R9 ;  /* 0x01c46009040075a7 */ /* 0x000e64000804017f */
[----:B-1----:R-:W-:Y:S05]  /*bb70*/  @!P2 BRA `(.L_x_89) ;  /* 0x000000140074a947 */ /* 0x002fea0003800000 */
.L_x_133:
[----:B------:R-:W-:Y:S01]  /*bb80*/  UPRMT UR4, UR6, 0x9910, URZ ;  /* 0x0000991006047896 */ /* 0x000fe2000800003f */
[----:B-1----:R-:W-:-:S03]  /*bb90*/  @P1 IMAD.MOV.U32 R9, RZ, RZ, 0x2000 ;  /* 0x00002000ff091424 */ /* 0x002fc600078e00ff */
[----:B------:R-:W-:Y:S01]  /*bba0*/  UISETP.NE.AND UP0, UPT, UR4, 0x2, UPT ;  /* 0x000000020400788c */ /* 0x000fe2000bf05270 */
[----:B------:R1:W-:Y:S05]  /*bbb0*/  @P1 SYNCS.ARRIVE.TRANS64 RZ, [R4+URZ+0x1c450], R9 ;  /* 0x01c4500904ff19a7 */ /* 0x0003ea000800003f */
[----:B------:R-:W-:-:S13]  /*bbc0*/  PLOP3.LUT P2, PT, PT, PT, UP0, 0x80, 0x0 ;  /* 0x000000000000781c */ /* 0x000fda0003f4f008 */
[----:B-1----:R-:W-:Y:S05]  /*bbd0*/  @P2 BRA `(.L_x_90) ;  /* 0x0000000000042947 */ /* 0x002fea0003800000 */
[----:B------:R-:W-:Y:S01]  /*bbe0*/  BPT.TRAP 0x1 ;  /* 0x000000040000795c */ /* 0x000fe20000300000 */
.L_x_90:
[----:B------:R-:W-:Y:S05]  /*bbf0*/  @P0 BRA `(.L_x_91) ;  /* 0x0000000000040947 */ /* 0x000fea0003800000 */
[----:B------:R-:W-:Y:S01]  /*bc00*/  BPT.TRAP 0x1 ;  /* 0x000000040000795c */ /* 0x000fe20000300000 */
.L_x_91:
[----:B------:R-:W-:Y:S01]  /*bc10*/  R2UR UR4, R7 ;  /* 0x00000000070472ca */ /* 0x000fe200000e0000 */
[----:B------:R-:W-:Y:S01]  /*bc20*/  UIADD3 UR16, UP0, UR14, 0xf0, URZ ;  /* 0x000000f00e107890 */ /* 0x000fe2000ff1e03f */
[----:B------:R-:W-:Y:S01]  /*bc30*/  R2UR UR11, R3 ;  /* 0x00000000030b72ca */ /* 0x000fe200000e0000 */
[----:B------:R-:W-:Y:S01]  /*bc40*/  UMOV UR10, URZ ;  /* 0x0000003f000a7c82 */ /* 0x000fe20008000000 */
[----:B------:R-:W-:Y:S01]  /*bc50*/  R2UR UR5, R6 ;  /* 0x00000000060572ca */ /* 0x000fe200000e0000 */
[----:B------:R-:W-:Y:S01]  /*bc60*/  UIADD3.X UR17, URZ, UR15, URZ, UP0, !UPT ;  /* 0x0000000f3f117290 */ /* 0x000fe200087fe43f */
[----:B------:R-:W-:Y:S02]  /*bc70*/  R2UR UR9, R4 ;  /* 0x00000000040972ca */ /* 0x000fe400000e0000 */
[----:B------:R-:W-:Y:S02]  /*bc80*/  R2UR UR8, R0 ;  /* 0x00000000000872ca */ /* 0x000fe400000e0000 */
[----:B------:R-:W-:-:S02]  /*bc90*/  R2UR UR12, R10 ;  /* 0x000000000a0c72ca */ /* 0x000fc400000e0000 */
[----:B------:R-:W-:Y:S02]  /*bca0*/  R2UR UR13, R2 ;  /* 0x00000000020d72ca */ /* 0x000fe400000e0000 */
[----:B------:R-:W-:-:S03]  /*bcb0*/  IADD3 R0, R0, 0x1, RZ ;  /* 0x0000000100007810 */ /* 0x000fc60007ffe0ff */
[----:B------:R-:W-:Y:S01]  /*bcc0*/  UIADD3 UR11, UR11, UR5, URZ ;  /* 0x000000050b0b7290 */ /* 0x000fe2000fffe03f */
[C---:B------:R-:W-:Y:S01]  /*bcd0*/  ISETP.NE.AND P2, PT, R0.reuse, 0x2, PT ;  /* 0x000000020000780c */ /* 0x040fe20003f45270 */
[----:B------:R-:W-:Y:S02]  /*bce0*/  UIADD3 UR9, UR9, 0x1c450, URZ ;  /* 0x0001c45009097890 */ /* 0x000fe4000fffe03f */
[----:B------:R-:W-:Y:S01]  /*bcf0*/  ULEA UR8, UR8, UR4, 0xd ;  /* 0x0000000408087291 */ /* 0x000fe2000f8e683f */
[----:B------:R-:W-:Y:S01]  /*bd00*/  SEL R2, RZ, 0x1, P2 ;  /* 0x00000001ff027807 */ /* 0x000fe20001000000 */
[----:B------:R-:W-:Y:S01]  /*bd10*/  UMOV UR5, 0x10000000 ;  /* 0x1000000000057882 */ /* 0x000fe20000000000 */
[----:B------:R-:W-:Y:S01]  /*bd20*/  UMOV UR4, 0x0 ;  /* 0x0000000000047882 */ /* 0x000fe20000000000 */
[----:B------:R-:W-:Y:S02]  /*bd30*/  SEL R0, R0, RZ, P2 ;  /* 0x000000ff00007207 */ /* 0x000fe40001000000 */
[----:B------:R-:W-:-:S03]  /*bd40*/  LOP3.LUT R5, R5, R2, RZ, 0x3c, !PT ;  /* 0x0000000205057212 */ /* 0x000fc600078e3cff */
[----:B------:R2:W-:Y:S02]  /*bd50*/  UTMALDG.4D [UR8], [UR16], desc[UR4] ;  /* 0x00000408100075b4 */ /* 0x0005e40008019000 */
[----:B--2---:R-:W-:Y:S02]  /*bd60*/  NOP ;  /* 0x0000000000007918 */ /* 0x004fe40000000000 */
.L_x_88:
[----:B------:R-:W-:Y:S05]  /*bd70*/  BSYNC B1 ;  /* 0x0000000000017941 */ /* 0x000fea0003800000 */
.L_x_87:
[----:B------:R-:W-:Y:S01]  /*bd80*/  VIADD R17, R17, UR7 ;  /* 0x0000000711117c36 */ /* 0x000fe20008000000 */
[----:B-1----:R-:W-:-:S04]  /*bd90*/  PRMT R4, RZ, 0x7610, R4 ;  /* 0x00007610ff047816 */ /* 0x002fc80000000004 */
[----:B------:R-:W-:-:S13]  /*bda0*/  ISETP.GE.AND P2, PT, R17, UR18, PT ;  /* 0x0000001211007c0c */ /* 0x000fda000bf46270 */
[----:B------:R-:W-:Y:S05]  /*bdb0*/  @!P2 BRA `(.L_x_92) ;  /* 0xfffffff80008a947 */ /* 0x000fea000383ffff */
[----:B------:R-:W-:Y:S05]  /*bdc0*/  BSYNC B0 ;  /* 0x0000000000007941 */ /* 0x000fea0003800000 */
.L_x_77:
[----:B------:R-:W-:Y:S05]  /*bdd0*/  EXIT ;  /* 0x000000000000794d */ /* 0x000fea0003800000 */
.L_x_76:
[----:B-1----:R-:W-:Y:S02]  /*bde0*/  ULDC UR4, c[0x0][0xa00] ;  /* 0x0002800000047ab9 */ /* 0x002fe40000000800 */
[----:B------:R-:W-:-:S13]  /*bdf0*/  ISETP.GE.AND P0, PT, R17, UR4, PT ;  /* 0x0000000411007c0c */ /* 0x000fda000bf06270 */
[----:B------:R-:W-:Y:S05]  /*be00*/  @P0 EXIT ;  /* 0x000000000000094d */ /* 0x000fea0003800000 */
[----:B------:R-:W-:Y:S01]  /*be10*/  LOP3.LUT P0, RZ, R2, 0x1f, RZ, 0xc0, !PT ;  /* 0x0000001f02ff7812 */ /* 0x000fe2000780c0ff */
[----:B------:R-:W-:Y:S01]  /*be20*/  BSSY B0, `(.L_x_93) ;  /* 0x00000e9000007945 */ /* 0x000fe20003800000 */
[----:B------:R-:W-:Y:S01]  /*be30*/  IMAD.MOV.U32 R5, RZ, RZ, 0x1 ;  /* 0x00000001ff057424 */ /* 0x000fe200078e00ff */
[----:B------:R-:W-:Y:S01]  /*be40*/  MOV R0, RZ ;  /* 0x000000ff00007202 */ /* 0x000fe20000000f00 */
[----:B------:R-:W-:Y:S01]  /*be50*/  IMAD.MOV.U32 R4, RZ, RZ, 0x1 ;  /* 0x00000001ff047424 */ /* 0x000fe200078e00ff */
[----:B------:R-:W-:Y:S01]  /*be60*/  PLOP3.LUT P0, PT, P0, P2, PT, 0x2a, 0x0 ;  /* 0x000000000000781c */ /* 0x000fe20000704572 */
[----:B------:R-:W-:Y:S01]  /*be70*/  ULOP3.LUT UR14, UR48, 0x2, URZ, 0xfc, !UPT ;  /* 0x00000002300e7892 */ /* 0x000fe2000f8efc3f */
[----:B------:R-:W-:Y:S01]  /*be80*/  ULDC.64 UR6, c[0x0][0x198] ;  /* 0x0000660000067ab9 */ /* 0x000fe20000000a00 */
[----:B------:R-:W-:-:S10]  /*be90*/  ULDC UR15, c[0x0][0xc] ;  /* 0x00000300000f7ab9 */ /* 0x000fd40000000800 */
.L_x_121:
[----:B------:R-:W1:Y:S01]  /*bea0*/  LDC R8, c[0x0][0xa04] ;  /* 0x00028100ff087b82 */ /* 0x000e620000000800 */
[----:B------:R-:W-:Y:S02]  /*beb0*/  ULDC UR4, c[0x0][0x28c] ;  /* 0x0000a30000047ab9 */ /* 0x000fe40000000800 */
[----:B------:R-:W-:-:S04]  /*bec0*/  UIADD3 UR4, UR4, 0x7f, URZ ;  /* 0x0000007f04047890 */ /* 0x000fc8000fffe03f */
[----:B------:R-:W-:Y:S01]  /*bed0*/  USHF.R.S32.HI UR5, URZ, 0x1f, UR4 ;  /* 0x0000001f3f057899 */ /* 0x000fe20008011404 */
[----:B------:R-:W2:Y:S03]  /*bee0*/  LDC R9, c[0x0][0xa10] ;  /* 0x00028400ff097b82 */ /* 0x000ea60000000800 */
[----:B------:R-:W-:-:S03]  /*bef0*/  ULEA.HI UR5, UR5, UR4, URZ, 0x7 ;  /* 0x0000000405057291 */ /* 0x000fc6000f8f383f */
[----:B------:R-:W-:Y:S01]  /*bf00*/  UMOV UR4, 0xffffffff ;  /* 0xffffffff00047882 */ /* 0x000fe20000000000 */
[----:B------:R-:W-:Y:S01]  /*bf10*/  USHF.R.S32.HI UR5, URZ, 0x7, UR5 ;  /* 0x000000073f057899 */ /* 0x000fe20008011405 */
        /* <DEDUP_REMOVED lines=8> */
[----:B-1----:R-:W-:-:S04]  /*bfa0*/  @P3 IMAD.HI.U32 R10, R17, R6, RZ ;  /* 0x00000006110a3227 */ /* 0x002fc800078e00ff */
[----:B------:R-:W-:Y:S01]  /*bfb0*/  IMAD.MOV.U32 R6, RZ, RZ, R17 ;  /* 0x000000ffff067224 */ /* 0x000fe200078e0011 */
[----:B------:R-:W-:-:S04]  /*bfc0*/  @P3 SHF.R.U32.HI R6, RZ, R7, R10 ;  /* 0x00000007ff063219 */ /* 0x000fc8000001160a */
[----:B------:R-:W-:Y:S01]  /*bfd0*/  MOV R7, R6 ;  /* 0x0000000600077202 */ /* 0x000fe20000000f00 */
[----:B--2---:R-:W-:-:S05]  /*bfe0*/  @P4 IMAD.HI.U32 R10, R6, R11, RZ ;  /* 0x0000000b060a4227 */ /* 0x004fca00078e00ff */
[----:B---3--:R-:W-:-:S05]  /*bff0*/  @P4 SHF.R.U32.HI R7, RZ, R13, R10 ;  /* 0x0000000dff074219 */ /* 0x008fca000001160a */
[----:B----4-:R-:W-:-:S04]  /*c000*/  @P5 IMAD.HI.U32 R10, R7, R2, RZ ;  /* 0x00000002070a5227 */ /* 0x010fc800078e00ff */
[----:B------:R-:W-:Y:S01]  /*c010*/  IMAD.MOV.U32 R2, RZ, RZ, R7 ;  /* 0x000000ffff027224 */ /* 0x000fe200078e0007 */
[----:B------:R-:W-:Y:S02]  /*c020*/  @P5 SHF.R.U32.HI R2, RZ, R3, R10 ;  /* 0x00000003ff025219 */ /* 0x000fe4000001160a */
[----:B------:R-:W-:-:S03]  /*c030*/  IADD3 R3, -R7, RZ, RZ ;  /* 0x000000ff07037210 */ /* 0x000fc60007ffe1ff */
[----:B------:R-:W-:Y:S02]  /*c040*/  IMAD.MOV R2, RZ, RZ, -R2 ;  /* 0x000000ffff027224 */ /* 0x000fe400078e0a02 */
[--C-:B------:R-:W-:Y:S02]  /*c050*/  IMAD R3, R9, R3, R6.reuse ;  /* 0x0000000309037224 */ /* 0x100fe400078e0206 */
[----:B------:R-:W-:Y:S02]  /*c060*/  IMAD.MOV R6, RZ, RZ, -R6 ;  /* 0x000000ffff067224 */ /* 0x000fe400078e0a06 */
[----:B------:R-:W-:Y:S02]  /*c070*/  IMAD R2, R12, R2, R7 ;  /* 0x000000020c027224 */ /* 0x000fe400078e0207 */
[----:B------:R-:W-:-:S05]  /*c080*/  IMAD R8, R8, R6, R17 ;  /* 0x0000000608087224 */ /* 0x000fca00078e0211 */
[----:B------:R-:W-:-:S04]  /*c090*/  LEA R8, R8, 0xff, 0x7 ;  /* 0x000000ff08087811 */ /* 0x000fc800078e38ff */
[----:B------:R-:W-:-:S04]  /*c0a0*/  SHF.R.S32.HI R7, RZ, 0x1f, R8 ;  /* 0x0000001fff077819 */ /* 0x000fc80000011408 */
[----:B------:R-:W-:-:S04]  /*c0b0*/  LEA.HI R7, R7, R8, RZ, 0x7 ;  /* 0x0000000807077211 */ /* 0x000fc800078f38ff */
[----:B------:R-:W-:-:S04]  /*c0c0*/  SHF.R.S32.HI R6, RZ, 0x7, R7 ;  /* 0x00000007ff067819 */ /* 0x000fc80000011407 */
[----:B------:R-:W-:Y:S01]  /*c0d0*/  VIMNMX R6, R6, UR5, PT ;  /* 0x0000000506067c48 */ /* 0x000fe2000bfe0100 */
[----:B------:R-:W-:Y:S06]  /*c0e0*/  BRA.DIV UR4, `(.L_x_94) ;  /* 0x00000012042c7947 */ /* 0x000fec000b800000 */
[----:B------:R-:W-:-:S13]  /*c0f0*/  ELECT P6, URZ, PT ;  /* 0x00000000003f782f */ /* 0x000fda00038c0000 */
.L_x_136:
[----:B------:R-:W-:Y:S01]  /*c100*/  ISETP.GT.AND P3, PT, R6, RZ, P6 ;  /* 0x000000ff0600720c */ /* 0x000fe20003764270 */
[----:B------:R-:W-:-:S12]  /*c110*/  BSSY B1, `(.L_x_95) ;  /* 0x0000026000017945 */ /* 0x000fd80003800000 */
[----:B------:R-:W-:Y:S05]  /*c120*/  @!P3 BRA `(.L_x_96) ;  /* 0x000000000090b947 */ /* 0x000fea0003800000 */
[----:B------:R-:W1:Y:S01]  /*c130*/  S2R R8, SR_CgaCtaId ;  /* 0x0000000000087919 */ /* 0x000e620000008800 */
[----:B------:R-:W-:-:S04]  /*c140*/  MOV R7, 0x400 ;  /* 0x0000040000077802 */ /* 0x000fc80000000f00 */
[----:B-1----:R-:W-:Y:S02]  /*c150*/  LEA R9, R8, R7, 0x18 ;  /* 0x0000000708097211 */ /* 0x002fe400078ec0ff */
[----:B------:R-:W-:-:S03]  /*c160*/  SHF.L.U32 R7, R4, 0x1f, RZ ;  /* 0x0000001f04077819 */ /* 0x000fc600000006ff */
[----:B------:R-:W-:-:S04]  /*c170*/  IMAD R8, R0, 0x8, R9 ;  /* 0x0000000800087824 */ /* 0x000fc800078e0209 */
[----:B------:R-:W1:Y:S02]  /*c180*/  SYNCS.PHASECHK.TRANS64.TRYWAIT P4, [R8+URZ+0x1c428], R7 ;  /* 0x01c42807080075a7 */ /* 0x000e64000808017f */
[----:B-1----:R-:W-:Y:S05]  /*c190*/  @!P4 BRA `(.L_x_97) ;  /* 0x000000100020c947 */ /* 0x002fea0003800000 */
.L_x_137:
[----:B------:R-:W-:Y:S01]  /*c1a0*/  UPRMT UR4, UR14, 0x9910, URZ ;  /* 0x000099100e047896 */ /* 0x000fe2000800003f */
[----:B-1----:R-:W-:-:S03]  /*c1b0*/  @P2 MOV R7, 0x4000 ;  /* 0x0000400000072802 */ /* 0x002fc60000000f00 */
[----:B------:R-:W-:Y:S01]  /*c1c0*/  UISETP.NE.AND UP0, UPT, UR4, 0x2, UPT ;  /* 0x000000020400788c */ /* 0x000fe2000bf05270 */
[----:B------:R1:W-:Y:S05]  /*c1d0*/  @P2 SYNCS.ARRIVE.TRANS64 RZ, [R8+URZ+0x1c400], R7 ;  /* 0x01c4000708ff29a7 */ /* 0x0003ea000800003f */
[----:B------:R-:W-:-:S13]  /*c1e0*/  PLOP3.LUT P4, PT, PT, PT, UP0, 0x80, 0x0 ;  /* 0x000000000000781c */ /* 0x000fda0003f8f008 */
[----:B-1----:R-:W-:Y:S05]  /*c1f0*/  @P4 BRA `(.L_x_98) ;  /* 0x0000000000044947 */ /* 0x002fea0003800000 */
[----:B------:R-:W-:Y:S01]  /*c200*/  BPT.TRAP 0x1 ;  /* 0x000000040000795c */ /* 0x000fe20000300000 */
.L_x_98:
[----:B------:R-:W-:Y:S05]  /*c210*/  @P0 BRA `(.L_x_99) ;  /* 0x0000000000040947 */ /* 0x000fea0003800000 */
[----:B------:R-:W-:Y:S01]  /*c220*/  BPT.TRAP 0x1 ;  /* 0x000000040000795c */ /* 0x000fe20000300000 */
.L_x_99:
[----:B------:R-:W-:Y:S01]  /*c230*/  IMAD R9, R0, 0x4000, R9 ;  /* 0x0000400000097824 */ /* 0x000fe200078e0209 */
[----:B------:R-:W-:Y:S01]  /*c240*/  R2UR UR9, R8 ;  /* 0x00000000080972ca */ /* 0x000fe200000e0000 */
[----:B------:R-:W-:Y:S01]  /*c250*/  UIADD3 UR4, UP0, UR6, 0x1f0, URZ ;  /* 0x000001f006047890 */ /* 0x000fe2000ff1e03f */
[----:B------:R-:W-:Y:S01]  /*c260*/  R2UR UR12, R3 ;  /* 0x00000000030c72ca */ /* 0x000fe200000e0000 */
[----:B------:R-:W-:Y:S01]  /*c270*/  UMOV UR16, 0x0 ;  /* 0x0000000000107882 */ /* 0x000fe20000000000 */
[----:B------:R-:W-:Y:S01]  /*c280*/  R2UR UR8, R9 ;  /* 0x00000000090872ca */ /* 0x000fe200000e0000 */
[----:B------:R-:W-:Y:S01]  /*c290*/  UIADD3.X UR5, URZ, UR7, URZ, UP0, !UPT ;  /* 0x000000073f057290 */ /* 0x000fe200087fe43f */
[----:B------:R-:W-:Y:S01]  /*c2a0*/  R2UR UR13, R2 ;  /* 0x00000000020d72ca */ /* 0x000fe200000e0000 */
[----:B------:R-:W-:Y:S01]  /*c2b0*/  UMOV UR17, 0x10000000 ;  /* 0x1000000000117882 */ /* 0x000fe20000000000 */
[----:B------:R-:W-:Y:S01]  /*c2c0*/  UMOV UR10, URZ ;  /* 0x0000003f000a7c82 */ /* 0x000fe20008000000 */
[----:B------:R-:W-:Y:S01]  /*c2d0*/  UMOV UR11, URZ ;  /* 0x0000003f000b7c82 */ /* 0x000fe20008000000 */
[----:B------:R-:W-:-:S03]  /*c2e0*/  VIADD R0, R0, 0x1 ;  /* 0x0000000100007836 */ /* 0x000fc60000000000 */
[----:B------:R-:W-:Y:S02]  /*c2f0*/  UIADD3 UR9, UR9, 0x1c400, URZ ;  /* 0x0001c40009097890 */ /* 0x000fe4000fffe03f */
[C---:B------:R-:W-:Y:S02]  /*c300*/  ISETP.NE.AND P4, PT, R0.reuse, 0x5, PT ;  /* 0x000000050000780c */ /* 0x040fe40003f85270 */
[----:B------:R-:W-:Y:S02]  /*c310*/  UIADD3 UR8, UR8, 0x4000, URZ ;  /* 0x0000400008087890 */ /* 0x000fe4000fffe03f */
[----:B------:R-:W-:Y:S02]  /*c320*/  SEL R7, RZ, 0x1, P4 ;  /* 0x00000001ff077807 */ /* 0x000fe40002000000 */
[----:B------:R-:W-:Y:S02]  /*c330*/  SEL R0, R0, RZ, P4 ;  /* 0x000000ff00007207 */ /* 0x000fe40002000000 */
[----:B------:R-:W-:-:S03]  /*c340*/  LOP3.LUT R4, R4, R7, RZ, 0x3c, !PT ;  /* 0x0000000704047212 */ /* 0x000fc600078e3cff */
[----:B------:R1:W-:Y:S02]  /*c350*/  UTMALDG.4D [UR8], [UR4], desc[UR16] ;  /* 0x00001008040075b4 */ /* 0x0003e40008019000 */
[----:B-1----:R-:W-:Y:S02]  /*c360*/  NOP ;  /* 0x0000000000007918 */ /* 0x002fe40000000000 */
.L_x_96:
[----:B------:R-:W-:Y:S05]  /*c370*/  BSYNC B1 ;  /* 0x0000000000017941 */ /* 0x000fea0003800000 */
.L_x_95:
        /* <DEDUP_REMOVED lines=10> */
.L_x_101:
[----:B------:R-:W-:Y:S05]  /*c420*/  BSYNC B1 ;  /* 0x0000000000017941 */ /* 0x000fea0003800000 */
.L_x_100:
[----:B------:R-:W-:Y:S01]  /*c430*/  BSSY B1, `(.L_x_103) ;  /* 0x0000028000017945 */ /* 0x000fe20003800000 */
[----:B------:R-:W-:-:S03]  /*c440*/  MOV R9, RZ ;  /* 0x000000ff00097202 */ /* 0x000fc60000000f00 */
[----:B------:R-:W-:Y:S05]  /*c450*/  @!P3 BRA `(.L_x_104) ;  /* 0x000000000094b947 */ /* 0x000fea0003800000 */
[----:B-1----:R-:W1:Y:S01]  /*c460*/  S2R R8, SR_CgaCtaId ;  /* 0x0000000000087919 */ /* 0x002e620000008800 */
[----:B------:R-:W-:-:S04]  /*c470*/  MOV R5, 0x400 ;  /* 0x0000040000057802 */ /* 0x000fc80000000f00 */
[----:B-1----:R-:W-:Y:S02]  /*c480*/  LEA R5, R8, R5, 0x18 ;  /* 0x0000000508057211 */ /* 0x002fe400078ec0ff */
[----:B------:R-:W-:-:S03]  /*c490*/  SHF.L.U32 R8, R4, 0x1f, RZ ;  /* 0x0000001f04087819 */ /* 0x000fc600000006ff */
[----:B------:R-:W-:-:S04]  /*c4a0*/  IMAD R7, R0, 0x8, R5 ;  /* 0x0000000800077824 */ /* 0x000fc800078e0205 */
[----:B------:R-:W1:Y:S02]  /*c4b0*/  SYNCS.PHASECHK.TRANS64.TRYWAIT P3, [R7+URZ+0x1c428], R8 ;  /* 0x01c42808070075a7 */ /* 0x000e64000806017f */
[----:B-1----:R-:W-:Y:S05]  /*c4c0*/  @!P3 BRA `(.L_x_105) ;  /* 0x0000000c007cb947 */ /* 0x002fea0003800000 */
.L_x_138:
[----:B------:R-:W-:Y:S01]  /*c4d0*/  UPRMT UR4, UR14, 0x9910, URZ ;  /* 0x000099100e047896 */ /* 0x000fe2000800003f */
[----:B-1----:R-:W-:-:S03]  /*c4e0*/  @P2 IMAD.MOV.U32 R8, RZ, RZ, 0x4000 ;  /* 0x00004000ff082424 */ /* 0x002fc600078e00ff */
[----:B------:R-:W-:Y:S01]  /*c4f0*/  UISETP.NE.AND UP0, UPT, UR4, 0x2, UPT ;  /* 0x000000020400788c */ /* 0x000fe2000bf05270 */
[----:B------:R1:W-:Y:S05]  /*c500*/  @P2 SYNCS.ARRIVE.TRANS64 RZ, [R7+URZ+0x1c400], R8 ;  /* 0x01c4000807ff29a7 */ /* 0x0003ea000800003f */
[----:B------:R-:W-:-:S13]  /*c510*/  PLOP3.LUT P3, PT, PT, PT, UP0, 0x80, 0x0 ;  /* 0x000000000000781c */ /* 0x000fda0003f6f008 */
[----:B-1----:R-:W-:Y:S05]  /*c520*/  @P3 BRA `(.L_x_106) ;  /* 0x0000000000043947 */ /* 0x002fea0003800000 */
[----:B------:R-:W-:Y:S01]  /*c530*/  BPT.TRAP 0x1 ;  /* 0x000000040000795c */ /* 0x000fe20000300000 */
.L_x_106:
[----:B------:R-:W-:Y:S05]  /*c540*/  @P0 BRA `(.L_x_107) ;  /* 0x0000000000040947 */ /* 0x000fea0003800000 */
[----:B------:R-:W-:Y:S01]  /*c550*/  BPT.TRAP 0x1 ;  /* 0x000000040000795c */ /* 0x000fe20000300000 */
.L_x_107:
[----:B------:R-:W-:Y:S01]  /*c560*/  LEA R5, R0, R5, 0xe ;  /* 0x0000000500057211 */ /* 0x000fe200078e70ff */
[----:B------:R-:W-:Y:S01]  /*c570*/  UIADD3 UR4, UP0, UR6, 0x2f0, URZ ;  /* 0x000002f006047890 */ /* 0x000fe2000ff1e03f */
[----:B------:R-:W-:Y:S01]  /*c580*/  R2UR UR9, R7 ;  /* 0x00000000070972ca */ /* 0x000fe200000e0000 */
[----:B------:R-:W-:Y:S01]  /*c590*/  UMOV UR16, 0x0 ;  /* 0x0000000000107882 */ /* 0x000fe20000000000 */
[----:B------:R-:W-:Y:S01]  /*c5a0*/  R2UR UR8, R5 ;  /* 0x00000000050872ca */ /* 0x000fe200000e0000 */
[----:B------:R-:W-:Y:S01]  /*c5b0*/  UIADD3.X UR5, URZ, UR7, URZ, UP0, !UPT ;  /* 0x000000073f057290 */ /* 0x000fe200087fe43f */
[----:B------:R-:W-:Y:S01]  /*c5c0*/  R2UR UR12, R3 ;  /* 0x00000000030c72ca */ /* 0x000fe200000e0000 */
[----:B------:R-:W-:Y:S01]  /*c5d0*/  UMOV UR17, 0x10000000 ;  /* 0x1000000000117882 */ /* 0x000fe20000000000 */
[----:B------:R-:W-:Y:S01]  /*c5e0*/  R2UR UR13, R2 ;  /* 0x00000000020d72ca */ /* 0x000fe200000e0000 */
[----:B------:R-:W-:Y:S01]  /*c5f0*/  UMOV UR10, URZ ;  /* 0x0000003f000a7c82 */ /* 0x000fe20008000000 */
[----:B------:R-:W-:Y:S01]  /*c600*/  UMOV UR11, URZ ;  /* 0x0000003f000b7c82 */ /* 0x000fe20008000000 */
[----:B------:R-:W-:-:S02]  /*c610*/  VIADD R0, R0, 0x1 ;  /* 0x0000000100007836 */ /* 0x000fc40000000000 */
[----:B------:R-:W-:Y:S02]  /*c620*/  IMAD.MOV.U32 R9, RZ, RZ, 0x1 ;  /* 0x00000001ff097424 */ /* 0x000fe400078e00ff */
[----:B------:R-:W-:Y:S01]  /*c630*/  UIADD3 UR9, UR9, 0x1c400, URZ ;  /* 0x0001c40009097890 */ /* 0x000fe2000fffe03f */
[----:B------:R-:W-:Y:S01]  /*c640*/  ISETP.NE.AND P3, PT, R0, 0x5, PT ;  /* 0x000000050000780c */ /* 0x000fe20003f65270 */
[----:B------:R-:W-:-:S03]  /*c650*/  UIADD3 UR8, UR8, 0x4000, URZ ;  /* 0x0000400008087890 */ /* 0x000fc6000fffe03f */
[----:B------:R-:W-:Y:S02]  /*c660*/  SEL R5, RZ, 0x1, P3 ;  /* 0x00000001ff057807 */ /* 0x000fe40001800000 */
[----:B------:R-:W-:Y:S02]  /*c670*/  SEL R0, R0, RZ, P3 ;  /* 0x000000ff00007207 */ /* 0x000fe40001800000 */
[----:B------:R-:W-:Y:S02]  /*c680*/  LOP3.LUT R4, R4, R5, RZ, 0x3c, !PT ;  /* 0x0000000504047212 */ /* 0x000fe400078e3cff */
[----:B------:R2:W-:Y:S02]  /*c690*/  UTMALDG.4D [UR8], [UR4], desc[UR16] ;  /* 0x00001008040075b4 */ /* 0x0005e40008019000 */
[----:B--2---:R-:W-:-:S03]  /*c6a0*/  NOP ;  /* 0x0000000000007918 */ /* 0x004fc60000000000 */
.L_x_104:
[----:B------:R-:W-:Y:S05]  /*c6b0*/  BSYNC B1 ;  /* 0x0000000000017941 */ /* 0x000fea0003800000 */
.L_x_103:
[----:B------:R-:W-:Y:S01]  /*c6c0*/  ISETP.GE.AND P3, PT, R6, 0x2, PT ;  /* 0x000000020600780c */ /* 0x000fe20003f66270 */
[----:B------:R-:W-:-:S12]  /*c6d0*/  BSSY B1, `(.L_x_108) ;  /* 0x0000058000017945 */ /* 0x000fd80003800000 */
[----:B------:R-:W-:Y:S05]  /*c6e0*/  @!P3 BRA `(.L_x_109) ;  /* 0x000000040058b947 */ /* 0x000fea0003800000 */
[----:B------:R-:W-:-:S07]  /*c6f0*/  SHF.L.U32 R6, R6, 0x1, RZ ;  /* 0x0000000106067819 */ /* 0x000fce00000006ff */
.L_x_120:
[----:B------:R-:W-:Y:S04]  /*c700*/  BSSY B2, `(.L_x_110) ;  /* 0x0000027000027945 */ /* 0x000fe80003800000 */
        /* <DEDUP_REMOVED lines=8> */
.L_x_139:
[----:B------:R-:W-:Y:S01]  /*c790*/  UPRMT UR4, UR14, 0x9910, URZ ;  /* 0x000099100e047896 */ /* 0x000fe2000800003f */
[----:B-1----:R-:W-:-:S03]  /*c7a0*/  @P2 IMAD.MOV.U32 R8, RZ, RZ, 0x4000 ;  /* 0x00004000ff082424 */ /* 0x002fc600078e00ff */
[----:B------:R-:W-:Y:S01]  /*c7b0*/  UISETP.NE.AND UP0, UPT, UR4, 0x2, UPT ;  /* 0x000000020400788c */ /* 0x000fe2000bf05270 */
[----:B------:R1:W-:Y:S05]  /*c7c0*/  @P2 SYNCS.ARRIVE.TRANS64 RZ, [R7+URZ+0x1c400], R8 ;  /* 0x01c4000807ff29a7 */ /* 0x0003ea000800003f */
[----:B------:R-:W-:-:S13]  /*c7d0*/  PLOP3.LUT P3, PT, PT, PT, UP0, 0x80, 0x0 ;  /* 0x000000000000781c */ /* 0x000fda0003f6f008 */
[----:B-1----:R-:W-:Y:S05]  /*c7e0*/  @P3 BRA `(.L_x_113) ;  /* 0x0000000000043947 */ /* 0x002fea0003800000 */
[----:B------:R-:W-:Y:S01]  /*c7f0*/  BPT.TRAP 0x1 ;  /* 0x000000040000795c */ /* 0x000fe20000300000 */
.L_x_113:
[----:B------:R-:W-:Y:S05]  /*c800*/  @P0 BRA `(.L_x_114) ;  /* 0x0000000000040947 */ /* 0x000fea0003800000 */
[----:B------:R-:W-:Y:S01]  /*c810*/  BPT.TRAP 0x1 ;  /* 0x000000040000795c */ /* 0x000fe20000300000 */
.L_x_114:
        /* <DEDUP_REMOVED lines=10> */
[----:B------:R-:W-:Y:S01]  /*c8c0*/  R2UR UR13, R2 ;  /* 0x00000000020d72ca */ /* 0x000fe200000e0000 */
[----:B------:R-:W-:-:S04]  /*c8d0*/  VIADD R0, R0, 0x1 ;  /* 0x0000000100007836 */ /* 0x000fc80000000000 */
[----:B------:R-:W-:Y:S01]  /*c8e0*/  UIADD3 UR9, UR9, 0x1c400, URZ ;  /* 0x0001c40009097890 */ /* 0x000fe2000fffe03f */
[C---:B------:R-:W-:Y:S01]  /*c8f0*/  ISETP.NE.AND P3, PT, R0.reuse, 0x5, PT ;  /* 0x000000050000780c */ /* 0x040fe20003f65270 */
[----:B------:R-:W-:Y:S02]  /*c900*/  UIADD3 UR8, UR8, 0x4000, URZ ;  /* 0x0000400008087890 */ /* 0x000fe4000fffe03f */
[----:B------:R-:W-:Y:S01]  /*c910*/  USHF.L.U32 UR11, UR11, 0x7, URZ ;  /* 0x000000070b0b7899 */ /* 0x000fe2000800063f */
[----:B------:R-:W-:Y:S02]  /*c920*/  SEL R5, RZ, 0x1, P3 ;  /* 0x00000001ff057807 */ /* 0x000fe40001800000 */
[----:B------:R-:W-:Y:S02]  /*c930*/  SEL R0, R0, RZ, P3 ;  /* 0x000000ff00007207 */ /* 0x000fe40001800000 */
[----:B------:R-:W-:-:S04]  /*c940*/  LOP3.LUT R4, R4, R5, RZ, 0x3c, !PT ;  /* 0x0000000504047212 */ /* 0x000fc800078e3cff */
[----:B------:R2:W-:Y:S02]  /*c950*/  UTMALDG.4D [UR8], [UR4], desc[UR16] ;  /* 0x00001008040075b4 */ /* 0x0005e40008019000 */
[----:B--2---:R-:W-:Y:S01]  /*c960*/  NOP ;  /* 0x0000000000007918 */ /* 0x004fe20000000000 */
.L_x_111:
[----:B------:R-:W-:Y:S05]  /*c970*/  BSYNC B2 ;  /* 0x0000000000027941 */ /* 0x000fea0003800000 */
.L_x_110:
[----:B------:R-:W-:Y:S01]  /*c980*/  ISETP.LT.OR P3, PT, R6, 0x4, !P6 ;  /* 0x000000040600780c */ /* 0x000fe20007761670 */
[----:B------:R-:W-:-:S12]  /*c990*/  BSSY B2, `(.L_x_115) ;  /* 0x0000028000027945 */ /* 0x000fd80003800000 */
[----:B------:R-:W-:Y:S05]  /*c9a0*/  @P3 BRA `(.L_x_116) ;  /* 0x0000000000983947 */ /* 0x000fea0003800000 */
[----:B-1----:R-:W1:Y:S01]  /*c9b0*/  S2R R8, SR_CgaCtaId ;  /* 0x0000000000087919 */ /* 0x002e620000008800 */
[----:B------:R-:W-:-:S04]  /*c9c0*/  MOV R5, 0x400 ;  /* 0x0000040000057802 */ /* 0x000fc80000000f00 */
[----:B-1----:R-:W-:Y:S02]  /*c9d0*/  LEA R5, R8, R5, 0x18 ;  /* 0x0000000508057211 */ /* 0x002fe400078ec0ff */
[----:B------:R-:W-:-:S03]  /*c9e0*/  SHF.L.U32 R8, R4, 0x1f, RZ ;  /* 0x0000001f04087819 */ /* 0x000fc600000006ff */
[----:B------:R-:W-:-:S04]  /*c9f0*/  IMAD R7, R0, 0x8, R5 ;  /* 0x0000000800077824 */ /* 0x000fc800078e0205 */
[----:B------:R-:W1:Y:S02]  /*ca00*/  SYNCS.PHASECHK.TRANS64.TRYWAIT P3, [R7+URZ+0x1c428], R8 ;  /* 0x01c42808070075a7 */ /* 0x000e64000806017f */
[----:B-1----:R-:W-:Y:S05]  /*ca10*/  @!P3 BRA `(.L_x_117) ;  /* 0x000000080050b947 */ /* 0x002fea0003800000 */
.L_x_140:
[----:B------:R-:W-:Y:S01]  /*ca20*/  UPRMT UR4, UR14, 0x9910, URZ ;  /* 0x000099100e047896 */ /* 0x000fe2000800003f */
[----:B-1----:R-:W-:-:S03]  /*ca30*/  @P1 MOV R8, 0x4000 ;  /* 0x0000400000081802 */ /* 0x002fc60000000f00 */
[----:B------:R-:W-:Y:S01]  /*ca40*/  UISETP.NE.AND UP0, UPT, UR4, 0x2, UPT ;  /* 0x000000020400788c */ /* 0x000fe2000bf05270 */
[----:B------:R1:W-:Y:S05]  /*ca50*/  @P1 SYNCS.ARRIVE.TRANS64 RZ, [R7+URZ+0x1c400], R8 ;  /* 0x01c4000807ff19a7 */ /* 0x0003ea000800003f */
[----:B------:R-:W-:-:S13]  /*ca60*/  PLOP3.LUT P3, PT, PT, PT, UP0, 0x80, 0x0 ;  /* 0x000000000000781c */ /* 0x000fda0003f6f008 */
[----:B-1----:R-:W-:Y:S05]  /*ca70*/  @P3 BRA `(.L_x_118) ;  /* 0x0000000000043947 */ /* 0x002fea0003800000 */
[----:B------:R-:W-:Y:S01]  /*ca80*/  BPT.TRAP 0x1 ;  /* 0x000000040000795c */ /* 0x000fe20000300000 */
.L_x_118:
[----:B------:R-:W-:Y:S05]  /*ca90*/  @P0 BRA `(.L_x_119) ;  /* 0x0000000000040947 */ /* 0x000fea0003800000 */
[----:B------:R-:W-:Y:S01]  /*caa0*/  BPT.TRAP 0x1 ;  /* 0x000000040000795c */ /* 0x000fe20000300000 */
.L_x_119:
        /* <DEDUP_REMOVED lines=11> */
[----:B------:R-:W-:Y:S01]  /*cb60*/  VIADD R0, R0, 0x1 ;  /* 0x0000000100007836 */ /* 0x000fe20000000000 */
[----:B------:R-:W-:-:S02]  /*cb70*/  IADD3 R9, R9, 0x1, RZ ;  /* 0x0000000109097810 */ /* 0x000fc40007ffe0ff */
[----:B------:R-:W-:Y:S02]  /*cb80*/  UIADD3 UR9, UR9, 0x1c400, URZ ;  /* 0x0001c40009097890 */ /* 0x000fe4000fffe03f */
[----:B------:R-:W-:Y:S01]  /*cb90*/  USHF.L.U32 UR11, UR11, 0x7, URZ ;  /* 0x000000070b0b7899 */ /* 0x000fe2000800063f */
[----:B------:R-:W-:Y:S01]  /*cba0*/  ISETP.NE.AND P3, PT, R0, 0x5, PT ;  /* 0x000000050000780c */ /* 0x000fe20003f65270 */
[----:B------:R-:W-:-:S03]  /*cbb0*/  UIADD3 UR8, UR8, 0x4000, URZ ;  /* 0x0000400008087890 */ /* 0x000fc6000fffe03f */
[----:B------:R-:W-:Y:S02]  /*cbc0*/  SEL R5, RZ, 0x1, P3 ;  /* 0x00000001ff057807 */ /* 0x000fe40001800000 */
[----:B------:R-:W-:Y:S02]  /*cbd0*/  SEL R0, R0, RZ, P3 ;  /* 0x000000ff00007207 */ /* 0x000fe40001800000 */
[----:B------:R-:W-:Y:S02]  /*cbe0*/  LOP3.LUT R4, R4, R5, RZ, 0x3c, !PT ;  /* 0x0000000504047212 */ /* 0x000fe400078e3cff */
[----:B------:R2:W-:Y:S02]  /*cbf0*/  UTMALDG.4D [UR8], [UR4], desc[UR16] ;  /* 0x00001008040075b4 */ /* 0x0005e40008019000 */
[----:B--2---:R-:W-:-:S03]  /*cc00*/  NOP ;  /* 0x0000000000007918 */ /* 0x004fc60000000000 */
.L_x_116:
[----:B------:R-:W-:Y:S05]  /*cc10*/  BSYNC B2 ;  /* 0x0000000000027941 */ /* 0x000fea0003800000 */
.L_x_115:
[C---:B------:R-:W-:Y:S01]  /*cc20*/  ISETP.GT.AND P3, PT, R6.reuse, 0x4, PT ;  /* 0x000000040600780c */ /* 0x040fe20003f64270 */
[----:B------:R-:W-:-:S12]  /*cc30*/  VIADD R6, R6, 0xfffffffe ;  /* 0xfffffffe06067836 */ /* 0x000fd80000000000 */
[----:B------:R-:W-:Y:S05]  /*cc40*/  @P3 BRA `(.L_x_120) ;  /* 0xfffffff800ac3947 */ /* 0x000fea000383ffff */
.L_x_109:
[----:B------:R-:W-:Y:S05]  /*cc50*/  BSYNC B1 ;  /* 0x0000000000017941 */ /* 0x000fea0003800000 */
.L_x_108:
[----:B------:R-:W-:Y:S01]  /*cc60*/  VIADD R17, R17, UR15 ;  /* 0x0000000f11117c36 */ /* 0x000fe20008000000 */
[----:B------:R-:W-:Y:S01]  /*cc70*/  ULDC UR4, c[0x0][0xa00] ;  /* 0x0002800000047ab9 */ /* 0x000fe20000000800 */
[----:B-1----:R-:W-:-:S03]  /*cc80*/  PRMT R5, RZ, 0x7610, R5 ;  /* 0x00007610ff057816 */ /* 0x002fc60000000005 */
[----:B------:R-:W-:-:S13]  /*cc90*/  ISETP.GE.AND P3, PT, R17, UR4, PT ;  /* 0x0000000411007c0c */ /* 0x000fda000bf66270 */
[----:B------:R-:W-:Y:S05]  /*cca0*/  @!P3 BRA `(.L_x_121) ;  /* 0xfffffff0007cb947 */ /* 0x000fea000383ffff */
[----:B------:R-:W-:Y:S05]  /*ccb0*/  BSYNC B0 ;  /* 0x0000000000007941 */ /* 0x000fea0003800000 */
.L_x_93:
[----:B------:R-:W-:Y:S05]  /*ccc0*/  EXIT ;  /* 0x000000000000794d */ /* 0x000fea0003800000 */
.L_x_17:
[----:B-1----:R-:W-:-:S04]  /*ccd0*/  MOV R3, UR4 ;  /* 0x0000000400037c02 */ /* 0x002fc80008000f00 */
[----:B------:R1:W2:Y:S03]  /*cce0*/  SYNCS.PHASECHK.TRANS64.TRYWAIT P1, [R3+URZ+0x1c450], R0 ;  /* 0x01c45000030075a7 */ /* 0x0002a6000802017f */
[----:B--2---:R-:W-:Y:S05]  /*ccf0*/  @!P1 NANOSLEEP.SYNCS 0x989680 ;  /* 0x009896800000995d */ /* 0x004fea0003900000 */
[----:B------:R-:W2:Y:S02]  /*cd00*/  @!P1 SYNCS.PHASECHK.TRANS64 P1, [R3+URZ+0x1c450], R0 ;  /* 0x01c45000030095a7 */ /* 0x000ea4000802007f */
[----:B--2---:R-:W-:Y:S05]  /*cd10*/  @!P1 BRA `(.L_x_17) ;  /* 0xfffffffc00ec9947 */ /* 0x004fea000383ffff */
[----:B------:R-:W-:Y:S05]  /*cd20*/  BRA `(.L_x_122) ;  /* 0xffffff4400a47947 */ /* 0x000fea000383ffff */
.L_x_19:
[----:B-1----:R-:W-:-:S04]  /*cd30*/  IMAD.U32 R5, RZ, RZ, UR22 ;  /* 0x00000016ff057e24 */ /* 0x002fc8000f8e00ff */
[----:B------:R1:W2:Y:S03]  /*cd40*/  SYNCS.PHASECHK.TRANS64.TRYWAIT P1, [R5+URZ+0x1c400], R0 ;  /* 0x01c40000050075a7 */ /* 0x0002a6000802017f */
[----:B--2---:R-:W-:Y:S05]  /*cd50*/  @!P1 NANOSLEEP.SYNCS 0x989680 ;  /* 0x009896800000995d */ /* 0x004fea0003900000 */
[----:B------:R-:W2:Y:S02]  /*cd60*/  @!P1 SYNCS.PHASECHK.TRANS64 P1, [R5+URZ+0x1c400], R0 ;  /* 0x01c40000050095a7 */ /* 0x000ea4000802007f */
[----:B--2---:R-:W-:Y:S05]  /*cd70*/  @!P1 BRA `(.L_x_19) ;  /* 0xfffffffc00ec9947 */ /* 0x004fea000383ffff */
[----:B------:R-:W-:Y:S05]  /*cd80*/  BRA `(.L_x_123) ;  /* 0xffffff4400b87947 */ /* 0x000fea000383ffff */
.L_x_20:
[----:B-1----:R-:W-:-:S04]  /*cd90*/  IMAD.U32 R0, RZ, RZ, UR20 ;  /* 0x00000014ff007e24 */ /* 0x002fc8000f8e00ff */
[----:B------:R1:W2:Y:S03]  /*cda0*/  SYNCS.PHASECHK.TRANS64.TRYWAIT P1, [R0+URZ+-0x8], R3 ;  /* 0xfffff803000075a7 */ /* 0x0002a6000802017f */
[----:B--2---:R-:W-:Y:S05]  /*cdb0*/  @!P1 NANOSLEEP.SYNCS 0x989680 ;  /* 0x009896800000995d */ /* 0x004fea0003900000 */
[----:B------:R-:W2:Y:S02]  /*cdc0*/  @!P1 SYNCS.PHASECHK.TRANS64 P1, [R0+URZ+-0x8], R3 ;  /* 0xfffff803000095a7 */ /* 0x000ea4000802007f */
[----:B--2---:R-:W-:Y:S05]  /*cdd0*/  @!P1 BRA `(.L_x_20) ;  /* 0xfffffffc00ec9947 */ /* 0x004fea000383ffff */
[----:B------:R-:W-:Y:S05]  /*cde0*/  BRA `(.L_x_124) ;  /* 0xffffff4400a87947 */ /* 0x000fea000383ffff */
.L_x_22:
[----:B-1----:R-:W-:-:S04]  /*cdf0*/  MOV R8, UR6 ;  /* 0x0000000600087c02 */ /* 0x002fc80008000f00 */
[----:B------:R1:W2:Y:S03]  /*ce00*/  SYNCS.PHASECHK.TRANS64.TRYWAIT P1, [R8+URZ+0x1c400], R5 ;  /* 0x01c40005080075a7 */ /* 0x0002a6000802017f */
[----:B--2---:R-:W-:Y:S05]  /*ce10*/  @!P1 NANOSLEEP.SYNCS 0x989680 ;  /* 0x009896800000995d */ /* 0x004fea0003900000 */
[----:B------:R-:W2:Y:S02]  /*ce20*/  @!P1 SYNCS.PHASECHK.TRANS64 P1, [R8+URZ+0x1c400], R5 ;  /* 0x01c40005080095a7 */ /* 0x000ea4000802007f */
[----:B--2---:R-:W-:Y:S05]  /*ce30*/  @!P1 BRA `(.L_x_22) ;  /* 0xfffffffc00ec9947 */ /* 0x004fea000383ffff */
[----:B------:R-:W-:Y:S05]  /*ce40*/  BRA `(.L_x_125) ;  /* 0xffffff7000047947 */ /* 0x000fea000383ffff */
.L_x_27:
[----:B-1----:R-:W-:-:S04]  /*ce50*/  IMAD.U32 R13, RZ, RZ, UR6 ;  /* 0x00000006ff0d7e24 */ /* 0x002fc8000f8e00ff */
[----:B------:R1:W2:Y:S03]  /*ce60*/  SYNCS.PHASECHK.TRANS64.TRYWAIT P2, [R13+URZ+0x1c400], R4 ;  /* 0x01c400040d0075a7 */ /* 0x0002a6000804017f */
[----:B--2---:R-:W-:Y:S05]  /*ce70*/  @!P2 NANOSLEEP.SYNCS 0x989680 ;  /* 0x009896800000a95d */ /* 0x004fea0003900000 */
[----:B------:R-:W2:Y:S02]  /*ce80*/  @!P2 SYNCS.PHASECHK.TRANS64 P2, [R13+URZ+0x1c400], R4 ;  /* 0x01c400040d00a5a7 */ /* 0x000ea4000804007f */
[----:B--2---:R-:W-:Y:S05]  /*ce90*/  @!P2 BRA `(.L_x_27) ;  /* 0xfffffffc00eca947 */ /* 0x004fea000383ffff */
[----:B------:R-:W-:Y:S05]  /*cea0*/  BRA `(.L_x_126) ;  /* 0xffffff7400007947 */ /* 0x000fea000383ffff */
.L_x_31:
[----:B-1----:R-:W-:-:S04]  /*ceb0*/  IMAD.U32 R8, RZ, RZ, UR6 ;  /* 0x00000006ff087e24 */ /* 0x002fc8000f8e00ff */
[----:B------:R1:W2:Y:S03]  /*cec0*/  SYNCS.PHASECHK.TRANS64.TRYWAIT P2, [R8+URZ+0x1c400], R9 ;  /* 0x01c40009080075a7 */ /* 0x0002a6000804017f */
[----:B--2---:R-:W-:Y:S05]  /*ced0*/  @!P2 NANOSLEEP.SYNCS 0x989680 ;  /* 0x009896800000a95d */ /* 0x004fea0003900000 */
[----:B------:R-:W2:Y:S02]  /*cee0*/  @!P2 SYNCS.PHASECHK.TRANS64 P2, [R8+URZ+0x1c400], R9 ;  /* 0x01c400090800a5a7 */ /* 0x000ea4000804007f */
[----:B--2---:R-:W-:Y:S05]  /*cef0*/  @!P2 BRA `(.L_x_31) ;  /* 0xfffffffc00eca947 */ /* 0x004fea000383ffff */
[----:B------:R-:W-:Y:S05]  /*cf00*/  BRA `(.L_x_30) ;  /* 0xffffff9400d87947 */ /* 0x000fea000383ffff */
.L_x_39:
[----:B-1----:R-:W-:-:S04]  /*cf10*/  MOV R11, UR6 ;  /* 0x00000006000b7c02 */ /* 0x002fc80008000f00 */
[----:B------:R1:W2:Y:S03]  /*cf20*/  SYNCS.PHASECHK.TRANS64.TRYWAIT P2, [R11+URZ+0x1c400], R4 ;  /* 0x01c400040b0075a7 */ /* 0x0002a6000804017f */
[----:B--2---:R-:W-:Y:S05]  /*cf30*/  @!P2 NANOSLEEP.SYNCS 0x989680 ;  /* 0x009896800000a95d */ /* 0x004fea0003900000 */
[----:B------:R-:W2:Y:S02]  /*cf40*/  @!P2 SYNCS.PHASECHK.TRANS64 P2, [R11+URZ+0x1c400], R4 ;  /* 0x01c400040b00a5a7 */ /* 0x000ea4000804007f */
[----:B--2---:R-:W-:Y:S05]  /*cf50*/  @!P2 BRA `(.L_x_39) ;  /* 0xfffffffc00eca947 */ /* 0x004fea000383ffff */
[----:B------:R-:W-:Y:S05]  /*cf60*/  BRA `(.L_x_127) ;  /* 0xffffff9c00187947 */ /* 0x000fea000383ffff */
.L_x_43:
[----:B-1----:R-:W-:-:S04]  /*cf70*/  IMAD.U32 R9, RZ, RZ, UR6 ;  /* 0x00000006ff097e24 */ /* 0x002fc8000f8e00ff */
[----:B------:R1:W2:Y:S03]  /*cf80*/  SYNCS.PHASECHK.TRANS64.TRYWAIT P2, [R9+URZ+0x1c400], R8 ;  /* 0x01c40008090075a7 */ /* 0x0002a6000804017f */
[----:B--2---:R-:W-:Y:S05]  /*cf90*/  @!P2 NANOSLEEP.SYNCS 0x989680 ;  /* 0x009896800000a95d */ /* 0x004fea0003900000 */
[----:B------:R-:W2:Y:S02]  /*cfa0*/  @!P2 SYNCS.PHASECHK.TRANS64 P2, [R9+URZ+0x1c400], R8 ;  /* 0x01c400080900a5a7 */ /* 0x000ea4000804007f */
[----:B--2---:R-:W-:Y:S05]  /*cfb0*/  @!P2 BRA `(.L_x_43) ;  /* 0xfffffffc00eca947 */ /* 0x004fea000383ffff */
[----:B------:R-:W-:Y:S05]  /*cfc0*/  BRA `(.L_x_42) ;  /* 0xffffffc800747947 */ /* 0x000fea000383ffff */
.L_x_63:
[----:B-1----:R-:W-:-:S04]  /*cfd0*/  IMAD.U32 R3, RZ, RZ, UR20 ;  /* 0x00000014ff037e24 */ /* 0x002fc8000f8e00ff */
[----:B------:R1:W2:Y:S03]  /*cfe0*/  SYNCS.PHASECHK.TRANS64.TRYWAIT P1, [R3+URZ+0x8], R0 ;  /* 0x00000800030075a7 */ /* 0x0002a6000802017f */
[----:B--2---:R-:W-:Y:S05]  /*cff0*/  @!P1 NANOSLEEP.SYNCS 0x989680 ;  /* 0x009896800000995d */ /* 0x004fea0003900000 */
[----:B------:R-:W2:Y:S02]  /*d000*/  @!P1 SYNCS.PHASECHK.TRANS64 P1, [R3+URZ+0x8], R0 ;  /* 0x00000800030095a7 */ /* 0x000ea4000802007f */
[----:B--2---:R-:W-:Y:S05]  /*d010*/  @!P1 BRA `(.L_x_63) ;  /* 0xfffffffc00ec9947 */ /* 0x004fea000383ffff */
[----:B------:R-:W-:Y:S05]  /*d020*/  BRA `(.L_x_128) ;  /* 0xffffffd400647947 */ /* 0x000fea000383ffff */
.L_x_78:
[----:B------:R-:W-:Y:S01]  /*d030*/  BSSY B1, `(.L_x_129) ;  /* 0x0000006000017945 */ /* 0x000fe20003800000 */
[----:B------:R-:W-:-:S07]  /*d040*/  MOV R15, 0xffffffff ;  /* 0xffffffff000f7802 */ /* 0x000fce0000000f00 */
[----:B------:R-:W-:Y:S05]  /*d050*/  WARPSYNC.COLLECTIVE R15, `(.L_x_130) ;  /* 0x000000000f0c7348 */ /* 0x000fea0003c00000 */
[----:B------:R-:W-:Y:S02]  /*d060*/  ELECT P6, UR62, PT ;  /* 0x00000000003e782f */ /* 0x000fe400038c0000 */
[----:B------:R-:W-:Y:S01]  /*d070*/  MOV R14, UR62 ;  /* 0x0000003e000e7c02 */ /* 0x000fe20008000f00 */
[----:B------:R-:W-:Y:S10]  /*d080*/  ENDCOLLECTIVE ;  /* 0x000000000000791b */ /* 0x000ff40003800000 */
.L_x_130:
[----:B------:R-:W-:Y:S05]  /*d090*/  BSYNC B1 ;  /* 0x0000000000017941 */ /* 0x000fea0003800000 */
.L_x_129:
[----:B------:R-:W-:Y:S05]  /*d0a0*/  BRA `(.L_x_131) ;  /* 0xffffffe400b47947 */ /* 0x000fea000383ffff */
.L_x_81:
[----:B-1----:R1:W2:Y:S02]  /*d0b0*/  SYNCS.PHASECHK.TRANS64.TRYWAIT P2, [R7+URZ+0x1c460], R6 ;  /* 0x01c46006070075a7 */ /* 0x0022a4000804017f */
[----:B--2---:R-:W-:Y:S05]  /*d0c0*/  @!P2 NANOSLEEP.SYNCS 0x989680 ;  /* 0x009896800000a95d */ /* 0x004fea0003900000 */
[----:B------:R-:W2:Y:S02]  /*d0d0*/  @!P2 SYNCS.PHASECHK.TRANS64 P2, [R7+URZ+0x1c460], R6 ;  /* 0x01c460060700a5a7 */ /* 0x000ea4000804007f */
[----:B--2---:R-:W-:Y:S05]  /*d0e0*/  @!P2 BRA `(.L_x_81) ;  /* 0xfffffffc00f0a947 */ /* 0x004fea000383ffff */
[----:B------:R-:W-:Y:S05]  /*d0f0*/  BRA `(.L_x_132) ;  /* 0xffffffe400d47947 */ /* 0x000fea000383ffff */
.L_x_86:
[----:B-1----:R1:W2:Y:S02]  /*d100*/  SYNCS.PHASECHK.TRANS64.TRYWAIT P2, [R7+URZ+0x1c4b0], R4 ;  /* 0x01c4b004070075a7 */ /* 0x0022a4000804017f */
[----:B--2---:R-:W-:Y:S05]  /*d110*/  @!P2 NANOSLEEP.SYNCS 0x989680 ;  /* 0x009896800000a95d */ /* 0x004fea0003900000 */
[----:B------:R-:W2:Y:S02]  /*d120*/  @!P2 SYNCS.PHASECHK.TRANS64 P2, [R7+URZ+0x1c4b0], R4 ;  /* 0x01c4b0040700a5a7 */ /* 0x000ea4000804007f */
[----:B--2---:R-:W-:Y:S05]  /*d130*/  @!P2 BRA `(.L_x_86) ;  /* 0xfffffffc00f0a947 */ /* 0x004fea000383ffff */
[----:B------:R-:W-:Y:S05]  /*d140*/  BRA `(.L_x_85) ;  /* 0xffffffe800647947 */ /* 0x000fea000383ffff */
.L_x_89:
[----:B-1----:R1:W2:Y:S02]  /*d150*/  SYNCS.PHASECHK.TRANS64.TRYWAIT P2, [R4+URZ+0x1c460], R9 ;  /* 0x01c46009040075a7 */ /* 0x0022a4000804017f */
[----:B--2---:R-:W-:Y:S05]  /*d160*/  @!P2 NANOSLEEP.SYNCS 0x989680 ;  /* 0x009896800000a95d */ /* 0x004fea0003900000 */
[----:B------:R-:W2:Y:S02]  /*d170*/  @!P2 SYNCS.PHASECHK.TRANS64 P2, [R4+URZ+0x1c460], R9 ;  /* 0x01c460090400a5a7 */ /* 0x000ea4000804007f */
[----:B--2---:R-:W-:Y:S05]  /*d180*/  @!P2 BRA `(.L_x_89) ;  /* 0xfffffffc00f0a947 */ /* 0x004fea000383ffff */
[----:B------:R-:W-:Y:S05]  /*d190*/  BRA `(.L_x_133) ;  /* 0xffffffe800787947 */ /* 0x000fea000383ffff */
.L_x_94:
[----:B------:R-:W-:Y:S01]  /*d1a0*/  BSSY B1, `(.L_x_134) ;  /* 0x0000006000017945 */ /* 0x000fe20003800000 */
[----:B------:R-:W-:-:S07]  /*d1b0*/  IMAD.MOV.U32 R15, RZ, RZ, -0x1 ;  /* 0xffffffffff0f7424 */ /* 0x000fce00078e00ff */
[----:B------:R-:W-:Y:S05]  /*d1c0*/  WARPSYNC.COLLECTIVE R15, `(.L_x_135) ;  /* 0x000000000f0c7348 */ /* 0x000fea0003c00000 */
[----:B------:R-:W-:Y:S02]  /*d1d0*/  ELECT P6, UR62, PT ;  /* 0x00000000003e782f */ /* 0x000fe400038c0000 */
[----:B------:R-:W-:Y:S01]  /*d1e0*/  MOV R14, UR62 ;  /* 0x0000003e000e7c02 */ /* 0x000fe20008000f00 */
[----:B------:R-:W-:Y:S10]  /*d1f0*/  ENDCOLLECTIVE ;  /* 0x000000000000791b */ /* 0x000ff40003800000 */
.L_x_135:
[----:B------:R-:W-:Y:S05]  /*d200*/  BSYNC B1 ;  /* 0x0000000000017941 */ /* 0x000fea0003800000 */
.L_x_134:
[----:B------:R-:W-:Y:S05]  /*d210*/  BRA `(.L_x_136) ;  /* 0xffffffec00b87947 */ /* 0x000fea000383ffff */
.L_x_97:
[----:B-1----:R1:W2:Y:S02]  /*d220*/  SYNCS.PHASECHK.TRANS64.TRYWAIT P4, [R8+URZ+0x1c428], R7 ;  /* 0x01c42807080075a7 */ /* 0x0022a4000808017f */
[----:B--2---:R-:W-:Y:S05]  /*d230*/  @!P4 NANOSLEEP.SYNCS 0x989680 ;  /* 0x009896800000c95d */ /* 0x004fea0003900000 */
[----:B------:R-:W2:Y:S02]  /*d240*/  @!P4 SYNCS.PHASECHK.TRANS64 P4, [R8+URZ+0x1c428], R7 ;  /* 0x01c428070800c5a7 */ /* 0x000ea4000808007f */
[----:B--2---:R-:W-:Y:S05]  /*d250*/  @!P4 BRA `(.L_x_97) ;  /* 0xfffffffc00f0c947 */ /* 0x004fea000383ffff */
[----:B------:R-:W-:Y:S05]  /*d260*/  BRA `(.L_x_137) ;  /* 0xffffffec00cc7947 */ /* 0x000fea000383ffff */
.L_x_102:
[----:B-1----:R1:W2:Y:S02]  /*d270*/  SYNCS.PHASECHK.TRANS64.TRYWAIT P4, [R5+URZ+0x1c4b0], R8 ;  /* 0x01c4b008050075a7 */ /* 0x0022a4000808017f */
[----:B--2---:R-:W-:Y:S05]  /*d280*/  @!P4 NANOSLEEP.SYNCS 0x989680 ;  /* 0x009896800000c95d */ /* 0x004fea0003900000 */
[----:B------:R-:W2:Y:S02]  /*d290*/  @!P4 SYNCS.PHASECHK.TRANS64 P4, [R5+URZ+0x1c4b0], R8 ;  /* 0x01c4b0080500c5a7 */ /* 0x000ea4000808007f */
[----:B--2---:R-:W-:Y:S05]  /*d2a0*/  @!P4 BRA `(.L_x_102) ;  /* 0xfffffffc00f0c947 */ /* 0x004fea000383ffff */
[----:B------:R-:W-:Y:S05]  /*d2b0*/  BRA `(.L_x_101) ;  /* 0xfffffff000587947 */ /* 0x000fea000383ffff */
.L_x_105:
[----:B-1----:R1:W2:Y:S02]  /*d2c0*/  SYNCS.PHASECHK.TRANS64.TRYWAIT P3, [R7+URZ+0x1c428], R8 ;  /* 0x01c42808070075a7 */ /* 0x0022a4000806017f */
[----:B--2---:R-:W-:Y:S05]  /*d2d0*/  @!P3 NANOSLEEP.SYNCS 0x989680 ;  /* 0x009896800000b95d */ /* 0x004fea0003900000 */
[----:B------:R-:W2:Y:S02]  /*d2e0*/  @!P3 SYNCS.PHASECHK.TRANS64 P3, [R7+URZ+0x1c428], R8 ;  /* 0x01c428080700b5a7 */ /* 0x000ea4000806007f */
[----:B--2---:R-:W-:Y:S05]  /*d2f0*/  @!P3 BRA `(.L_x_105) ;  /* 0xfffffffc00f0b947 */ /* 0x004fea000383ffff */
[----:B------:R-:W-:Y:S05]  /*d300*/  BRA `(.L_x_138) ;  /* 0xfffffff000707947 */ /* 0x000fea000383ffff */
.L_x_112:
[----:B-1----:R1:W2:Y:S02]  /*d310*/  SYNCS.PHASECHK.TRANS64.TRYWAIT P3, [R7+URZ+0x1c428], R8 ;  /* 0x01c42808070075a7 */ /* 0x0022a4000806017f */
[----:B--2---:R-:W-:Y:S05]  /*d320*/  @!P3 NANOSLEEP.SYNCS 0x989680 ;  /* 0x009896800000b95d */ /* 0x004fea0003900000 */
[----:B------:R-:W2:Y:S02]  /*d330*/  @!P3 SYNCS.PHASECHK.TRANS64 P3, [R7+URZ+0x1c428], R8 ;  /* 0x01c428080700b5a7 */ /* 0x000ea4000806007f */
[----:B--2---:R-:W-:Y:S05]  /*d340*/  @!P3 BRA `(.L_x_112) ;  /* 0xfffffffc00f0b947 */ /* 0x004fea000383ffff */
[----:B------:R-:W-:Y:S05]  /*d350*/  BRA `(.L_x_139) ;  /* 0xfffffff4000c7947 */ /* 0x000fea000383ffff */
.L_x_117:
[----:B-1----:R1:W2:Y:S02]  /*d360*/  SYNCS.PHASECHK.TRANS64.TRYWAIT P3, [R7+URZ+0x1c428], R8 ;  /* 0x01c42808070075a7 */ /* 0x0022a4000806017f */
[----:B--2---:R-:W-:Y:S05]  /*d370*/  @!P3 NANOSLEEP.SYNCS 0x989680 ;  /* 0x009896800000b95d */ /* 0x004fea0003900000 */
[----:B------:R-:W2:Y:S02]  /*d380*/  @!P3 SYNCS.PHASECHK.TRANS64 P3, [R7+URZ+0x1c428], R8 ;  /* 0x01c428080700b5a7 */ /* 0x000ea4000806007f */
[----:B--2---:R-:W-:Y:S05]  /*d390*/  @!P3 BRA `(.L_x_117) ;  /* 0xfffffffc00f0b947 */ /* 0x004fea000383ffff */
[----:B------:R-:W-:Y:S05]  /*d3a0*/  BRA `(.L_x_140) ;  /* 0xfffffff4009c7947 */ /* 0x000fea000383ffff */
        .weak           $__internal_0_$__cuda_sm20_rcp_rn_f32_slowpath
        .type           $__internal_0_$__cuda_sm20_rcp_rn_f32_slowpath,@function
        .size           $__internal_0_$__cuda_sm20_rcp_rn_f32_slowpath,(.L_x_146 - $__internal_0_$__cuda_sm20_rcp_rn_f32_slowpath)
$__internal_0_$__cuda_sm20_rcp_rn_f32_slowpath:
[----:B------:R-:W-:Y:S01]  /*d3b0*/  IMAD.SHL.U32 R0, R3, 0x2, RZ ;  /* 0x0000000203007824 */ /* 0x000fe200078e00ff */
[----:B------:R-:W-:Y:S04]  /*d3c0*/  BSSY B2, `(.L_x_141) ;  /* 0x0000030000027945 */ /* 0x000fe80003800000 */
[----:B------:R-:W-:-:S04]  /*d3d0*/  SHF.R.U32.HI R21, RZ, 0x18, R0 ;  /* 0x00000018ff157819 */ /* 0x000fc80000011600 */
[----:B------:R-:W-:-:S13]  /*d3e0*/  ISETP.NE.U32.AND P0, PT, R21, RZ, PT ;  /* 0x000000ff1500720c */ /* 0x000fda0003f05070 */
[----:B------:R-:W-:Y:S05]  /*d3f0*/  @P0 BRA `(.L_x_142) ;  /* 0x0000000000280947 */ /* 0x000fea0003800000 */
[----:B------:R-:W-:-:S04]  /*d400*/  SHF.L.U32 R0, R3, 0x1, RZ ;  /* 0x0000000103007819 */ /* 0x000fc800000006ff */
[----:B------:R-:W-:-:S13]  /*d410*/  ISETP.NE.AND P0, PT, R0, RZ, PT ;  /* 0x000000ff0000720c */ /* 0x000fda0003f05270 */
[----:B------:R-:W-:Y:S01]  /*d420*/  @P0 FFMA R9, R3, 1.84467440737095516160e+19, RZ ;  /* 0x5f80000003090823 */ /* 0x000fe200000000ff */
[----:B------:R-:W-:Y:S08]  /*d430*/  @!P0 MUFU.RCP R8, R3 ;  /* 0x0000000300088308 */ /* 0x000ff00000001000 */
[----:B------:R-:W1:Y:S02]  /*d440*/  @P0 MUFU.RCP R0, R9 ;  /* 0x0000000900000308 */ /* 0x000e640000001000 */
[----:B-1----:R-:W-:-:S04]  /*d450*/  @P0 FFMA R12, R9, R0, -1 ;  /* 0xbf800000090c0423 */ /* 0x002fc80000000000 */
[----:B------:R-:W-:-:S04]  /*d460*/  @P0 FADD.FTZ R13, -R12, -RZ ;  /* 0x800000ff0c0d0221 */ /* 0x000fc80000010100 */
[----:B------:R-:W-:-:S04]  /*d470*/  @P0 FFMA R0, R0, R13, R0 ;  /* 0x0000000d00000223 */ /* 0x000fc80000000000 */
[----:B------:R-:W-:Y:S01]  /*d480*/  @P0 FFMA R8, R0, 1.84467440737095516160e+19, RZ ;  /* 0x5f80000000080823 */ /* 0x000fe200000000ff */
[----:B------:R-:W-:Y:S06]  /*d490*/  BRA `(.L_x_143) ;  /* 0x0000000000887947 */ /* 0x000fec0003800000 */
.L_x_142:
[----:B------:R-:W-:-:S05]  /*d4a0*/  VIADD R24, R21, 0xffffff03 ;  /* 0xffffff0315187836 */ /* 0x000fca0000000000 */
[----:B------:R-:W-:-:S13]  /*d4b0*/  ISETP.GT.U32.AND P0, PT, R24, 0x1, PT ;  /* 0x000000011800780c */ /* 0x000fda0003f04070 */
[----:B------:R-:W-:Y:S05]  /*d4c0*/  @P0 BRA `(.L_x_144) ;  /* 0x0000000000780947 */ /* 0x000fea0003800000 */
[----:B------:R-:W-:Y:S02]  /*d4d0*/  LOP3.LUT R0, R3, 0x7fffff, RZ, 0xc0, !PT ;  /* 0x007fffff03007812 */ /* 0x000fe400078ec0ff */
[----:B------:R-:W-:Y:S02]  /*d4e0*/  MOV R13, 0x3 ;  /* 0x00000003000d7802 */ /* 0x000fe40000000f00 */
[----:B------:R-:W-:Y:S02]  /*d4f0*/  LOP3.LUT R0, R0, 0x3f800000, RZ, 0xfc, !PT ;  /* 0x3f80000000007812 */ /* 0x000fe400078efcff */
[----:B------:R-:W-:Y:S02]  /*d500*/  SHF.L.U32 R13, R13, R24, RZ ;  /* 0x000000180d0d7219 */ /* 0x000fe400000006ff */
[----:B------:R-:W1:Y:S02]  /*d510*/  MUFU.RCP R9, R0 ;  /* 0x0000000000097308 */ /* 0x000e640000001000 */
[----:B-1----:R-:W-:-:S04]  /*d520*/  FFMA R8, R0, R9, -1 ;  /* 0xbf80000000087423 */ /* 0x002fc80000000009 */
[----:B------:R-:W-:-:S04]  /*d530*/  FADD.FTZ R8, -R8, -RZ ;  /* 0x800000ff08087221 */ /* 0x000fc80000010100 */
[CCC-:B------:R-:W-:Y:S01]  /*d540*/  FFMA.RM R12, R9.reuse, R8.reuse, R9.reuse ;  /* 0x00000008090c7223 */ /* 0x1c0fe20000004009 */
[----:B------:R-:W-:-:S04]  /*d550*/  FFMA.RP R9, R9, R8, R9 ;  /* 0x0000000809097223 */ /* 0x000fc80000008009 */
[C---:B------:R-:W-:Y:S02]  /*d560*/  LOP3.LUT R8, R12.reuse, 0x7fffff, RZ, 0xc0, !PT ;  /* 0x007fffff0c087812 */ /* 0x040fe400078ec0ff */
[----:B------:R-:W-:Y:S02]  /*d570*/  FSETP.NEU.FTZ.AND P0, PT, R12, R9, PT ;  /* 0x000000090c00720b */ /* 0x000fe40003f1d000 */
[----:B------:R-:W-:Y:S02]  /*d580*/  LOP3.LUT R8, R8, 0x800000, RZ, 0xfc, !PT ;  /* 0x0080000008087812 */ /* 0x000fe400078efcff */
[----:B------:R-:W-:Y:S02]  /*d590*/  SEL R9, RZ, 0xffffffff, !P0 ;  /* 0xffffffffff097807 */ /* 0x000fe40004000000 */
[----:B------:R-:W-:-:S03]  /*d5a0*/  LOP3.LUT R13, R13, R8, RZ, 0xc0, !PT ;  /* 0x000000080d0d7212 */ /* 0x000fc600078ec0ff */
[----:B------:R-:W-:Y:S01]  /*d5b0*/  IMAD.MOV R9, RZ, RZ, -R9 ;  /* 0x000000ffff097224 */ /* 0x000fe200078e0a09 */
[----:B------:R-:W-:-:S04]  /*d5c0*/  SHF.R.U32.HI R13, RZ, R24, R13 ;  /* 0x00000018ff0d7219 */ /* 0x000fc8000001160d */
[--C-:B------:R-:W-:Y:S01]  /*d5d0*/  LOP3.LUT P1, RZ, R9, R24, R8.reuse, 0xf8, !PT ;  /* 0x0000001809ff7212 */ /* 0x100fe2000782f808 */
[----:B------:R-:W-:Y:S01]  /*d5e0*/  VIADD R9, R21, 0xffffff04 ;  /* 0xffffff0415097836 */ /* 0x000fe20000000000 */
[C---:B------:R-:W-:Y:S02]  /*d5f0*/  LOP3.LUT P0, RZ, R13.reuse, 0x1, RZ, 0xc0, !PT ;  /* 0x000000010dff7812 */ /* 0x040fe4000780c0ff */
[----:B------:R-:W-:Y:S02]  /*d600*/  LOP3.LUT P2, RZ, R13, 0x2, RZ, 0xc0, !PT ;  /* 0x000000020dff7812 */ /* 0x000fe4000784c0ff */
[----:B------:R-:W-:Y:S02]  /*d610*/  SHF.R.U32.HI R8, RZ, R9, R8 ;  /* 0x00000009ff087219 */ /* 0x000fe40000011608 */
[----:B------:R-:W-:Y:S02]  /*d620*/  PLOP3.LUT P0, PT, P0, P1, P2, 0xe0, 0x0 ;  /* 0x000000000000781c */ /* 0x000fe40000703c20 */
[----:B------:R-:W-:-:S02]  /*d630*/  LOP3.LUT P1, RZ, R3, 0x7fffff, RZ, 0xc0, !PT ;  /* 0x007fffff03ff7812 */ /* 0x000fc4000782c0ff */
[----:B------:R-:W-:-:S04]  /*d640*/  SEL R0, RZ, 0x1, !P0 ;  /* 0x00000001ff007807 */ /* 0x000fc80004000000 */
[----:B------:R-:W-:-:S04]  /*d650*/  IADD3 R0, -R0, RZ, RZ ;  /* 0x000000ff00007210 */ /* 0x000fc80007ffe1ff */
[----:B------:R-:W-:-:S13]  /*d660*/  ISETP.GE.AND P0, PT, R0, RZ, PT ;  /* 0x000000ff0000720c */ /* 0x000fda0003f06270 */
[----:B------:R-:W-:-:S05]  /*d670*/  @!P0 IADD3 R8, R8, 0x1, RZ ;  /* 0x0000000108088810 */ /* 0x000fca0007ffe0ff */
[----:B------:R-:W-:-:S05]  /*d680*/  @!P1 IMAD.SHL.U32 R8, R8, 0x2, RZ ;  /* 0x0000000208089824 */ /* 0x000fca00078e00ff */
[----:B------:R-:W-:Y:S01]  /*d690*/  LOP3.LUT R8, R8, 0x80000000, R3, 0xf8, !PT ;  /* 0x8000000008087812 */ /* 0x000fe200078ef803 */
[----:B------:R-:W-:Y:S06]  /*d6a0*/  BRA `(.L_x_143) ;  /* 0x0000000000047947 */ /* 0x000fec0003800000 */
.L_x_144:
[----:B------:R1:W2:Y:S02]  /*d6b0*/  MUFU.RCP R8, R3 ;  /* 0x0000000300087308 */ /* 0x0002a40000001000 */
.L_x_143:
[----:B------:R-:W-:Y:S05]  /*d6c0*/  BSYNC B2 ;  /* 0x0000000000027941 */ /* 0x000fea0003800000 */
.L_x_141:
[----:B--2---:R-:W-:Y:S01]  /*d6d0*/  MOV R0, R8 ;  /* 0x0000000800007202 */ /* 0x004fe20000000f00 */
[----:B------:R-:W-:Y:S01]  /*d6e0*/  IMAD.MOV.U32 R8, RZ, RZ, R14 ;  /* 0x000000ffff087224 */ /* 0x000fe200078e000e */
[----:B------:R-:W-:-:S04]  /*d6f0*/  MOV R9, 0x0 ;  /* 0x0000000000097802 */ /* 0x000fc80000000f00 */
[----:B-1----:R-:W-:Y:S05]  /*d700*/  RET.REL.NODEC R8 `(_ZN7cutlass13device_kernelINS_4fmha6kernel28FmhaKernelTmaWarpSpecializedINS1_10collective30FmhaMainloopTmaWarpSpecializedINS_10bfloat16_tEffN4cute5tupleIJNS7_1CILi128EEESA_NS9_ILi64EEEEEENS8_IJiNS9_ILi1EEENS8_IJiiEEEEEESF_SF_NS4_12CausalFusionEJNS2_6OptionILNS2_3TagE0ENS9_ILb1EEEEENSH_ILSI_2ESJ_EEEEENS4_15FmhaFwdEpilogueIS6_fNS8_IJSB_SB_SA_EEEEENS2_23PersistentTileSchedulerEJSK_SL_EEEEEvNT_6ParamsE) ;  /* 0xffffff28083c7950 */ /* 0x002fea0003c3ffff */
.L_x_145:
[----:B------:R-:W-:-:S00]  /*d710*/  BRA `(.L_x_145) ;  /* 0xfffffffc00fc7947 */ /* 0x000fc0000383ffff */
[----:B------:R-:W-:-:S00]  /*d720*/  NOP ;  /* 0x0000000000007918 */ /* 0x000fc00000000000 */
        /* <DEDUP_REMOVED lines=13> */
.L_x_146:


//--------------------- .nv.global.init           --------------------------
	.section	.nv.global.init,"aw",@progbits
.nv.global.init:
	.type		$str$24,@object
	.size		$str$24,($str$25 - $str$24)
$str$24:
        /*0000*/ 	.byte	0x28, 0x61, 0x64, 0x64, 0x72, 0x65, 0x73, 0x73, 0x20, 0x26, 0x20, 0x6d, 0x61, 0x73, 0x6b, 0x29
        /*0010*/ 	.byte	0x20, 0x3d, 0x3d, 0x20, 0x30, 0x00
	.type		$str$25,@object
	.size		$str$25,(__unnamed_1 - $str$25)
$str$25:
        /*0016*/ 	.byte	0x2f, 0x74, 0x6d, 0x70, 0x2f, 0x63, 0x75, 0x74, 0x6c, 0x61, 0x73, 0x73, 0x5f, 0x73, 0x77, 0x65
        /*0026*/ 	.byte	0x65, 0x70, 0x5f, 0x73, 0x72, 0x63, 0x2f, 0x69, 0x6e, 0x63, 0x6c, 0x75, 0x64, 0x65, 0x2f, 0x63
        /*0036*/ 	.byte	0x75, 0x74, 0x65, 0x2f, 0x70, 0x6f, 0x69, 0x6e, 0x74, 0x65, 0x72, 0x5f, 0x66, 0x6c, 0x61, 0x67
        /*0046*/ 	.byte	0x67, 0x65, 0x64, 0x2e, 0x68, 0x70, 0x70, 0x00
	.type		__unnamed_1,@object
	.size		__unnamed_1,(.L_0 - __unnamed_1)
__unnamed_1:
        /*004e*/ 	.byte	0x61, 0x75, 0x74, 0x6f, 0x20, 0x63, 0x75, 0x74, 0x65, 0x3a, 0x3a, 0x61, 0x73, 0x5f, 0x70, 0x6f
        /* <DEDUP_REMOVED lines=27> */
        /*020e*/ 	.byte	0x32, 0x30, 0x34, 0x38, 0x3e, 0x3e, 0x3e, 0x3e, 0x3e, 0x5d, 0x00
.L_0:


//--------------------- .nv.shared._ZN7cutlass13device_kernelINS_4fmha6kernel28FmhaKernelTmaWarpSpecializedINS1_10collective30FmhaMainloopTmaWarpSpecializedINS_10bfloat16_tEffN4cute5tupleIJNS7_1CILi128EEESA_NS9_ILi64EEEEEENS8_IJiNS9_ILi1EEENS8_IJiiEEEEEESF_SF_NS4_12CausalFusionEJNS2_6OptionILNS2_3TagE0ENS9_ILb1EEEEENSH_ILSI_2ESJ_EEEEENS4_15FmhaFwdEpilogueIS6_fNS8_IJSB_SB_SA_EEEEENS2_23PersistentTileSchedulerEJSK_SL_EEEEEvNT_6ParamsE --------------------------
	.section	.nv.shared._ZN7cutlass13device_kernelINS_4fmha6kernel28FmhaKernelTmaWarpSpecializedINS1_10collective30FmhaMainloopTmaWarpSpecializedINS_10bfloat16_tEffN4cute5tupleIJNS7_1CILi128EEESA_NS9_ILi64EEEEEENS8_IJiNS9_ILi1EEENS8_IJiiEEEEEESF_SF_NS4_12CausalFusionEJNS2_6OptionILNS2_3TagE0ENS9_ILb1EEEEENSH_ILSI_2ESJ_EEEEENS4_15FmhaFwdEpilogueIS6_fNS8_IJSB_SB_SA_EEEEENS2_23PersistentTileSchedulerEJSK_SL_EEEEEvNT_6ParamsE,"aw",@nobits
	.sectionflags	@""
	.align	16
	.zero		1024


//--------------------- .nv.shared.reserved.0     --------------------------
	.section	.nv.shared.reserved.0,"aw",@nobits
	.weak		__nv_reservedSMEM_offset_0_alias
	.size		__nv_reservedSMEM_offset_0_alias, 0, 0
	.other		__nv_reservedSMEM_offset_0_alias,@"STO_CUDA_RESERVED_SHARED STV_DEFAULT"
__nv_reservedSMEM_offset_0_alias:
	.zero		0


//--------------------- .nv.global                --------------------------
	.section	.nv.global,"aw",@nobits
.nv.global:
	.type		_ZN39_INTERNAL_cb2fc673_4_k_cu_8dbd2fcd_33344cute1_E,@object
	.size		_ZN39_INTERNAL_cb2fc673_4_k_cu_8dbd2fcd_33344cute1_E,(_ZN39_INTERNAL_cb2fc673_4_k_cu_8dbd2fcd_33344cuda3std3__45__cpo6cbeginE - _ZN39_INTERNAL_cb2fc673_4_k_cu_8dbd2fcd_33344cute1_E)
_ZN39_INTERNAL_cb2fc673_4_k_cu_8dbd2fcd_33344cute1_E:
	.zero		1
	.type		_ZN39_INTERNAL_cb2fc673_4_k_cu_8dbd2fcd_33344cuda3std3__45__cpo6cbeginE,@object
	.size		_ZN39_INTERNAL_cb2fc673_4_k_cu_8dbd2fcd_33344cuda3std3__45__cpo6cbeginE,(_ZN39_INTERNAL_cb2fc673_4_k_cu_8dbd2fcd_33344cuda3std3__48in_placeE - _ZN39_INTERNAL_cb2fc673_4_k_cu_8dbd2fcd_33344cuda3std3__45__cpo6cbeginE)
_ZN39_INTERNAL_cb2fc673_4_k_cu_8dbd2fcd_33344cuda3std3__45__cpo6cbeginE:
	.zero		1
	.type		_ZN39_INTERNAL_cb2fc673_4_k_cu_8dbd2fcd_33344cuda3std3__48in_placeE,@object
	.size		_ZN39_INTERNAL_cb2fc673_4_k_cu_8dbd2fcd_33344cuda3std3__48in_placeE,(_ZN39_INTERNAL_cb2fc673_4_k_cu_8dbd2fcd_33344cuda3std6ranges3__45__cpo9iter_moveE - _ZN39_INTERNAL_cb2fc673_4_k_cu_8dbd2fcd_33344cuda3std3__48in_placeE)
_ZN39_INTERNAL_cb2fc673_4_k_cu_8dbd2fcd_33344cuda3std3__48in_placeE:
	.zero		1
	.type		_ZN39_INTERNAL_cb2fc673_4_k_cu_8dbd2fcd_33344cuda3std6ranges3__45__cpo9iter_moveE,@object
	.size		_ZN39_INTERNAL_cb2fc673_4_k_cu_8dbd2fcd_33344cuda3std6ranges3__45__cpo9iter_moveE,(_ZN39_INTERNAL_cb2fc673_4_k_cu_8dbd2fcd_33344cuda3std3__45__cpo5beginE - _ZN39_INTERNAL_cb2fc673_4_k_cu_8dbd2fcd_33344cuda3std6ranges3__45__cpo9iter_moveE)
_ZN39_INTERNAL_cb2fc673_4_k_cu_8dbd2fcd_33344cuda3std6ranges3__45__cpo9iter_moveE:
	.zero		1
	.type		_ZN39_INTERNAL_cb2fc673_4_k_cu_8dbd2fcd_33344cuda3std3__45__cpo5beginE,@object
	.size		_ZN39_INTERNAL_cb2fc673_4_k_cu_8dbd2fcd_33344cuda3std3__45__cpo5beginE,(_ZN39_INTERNAL_cb2fc673_4_k_cu_8dbd2fcd_33344cuda3std3__441_GLOBAL__N__cb2fc673_4_k_cu_8dbd2fcd_33346ignoreE - _ZN39_INTERNAL_cb2fc673_4_k_cu_8dbd2fcd_33344cuda3std3__45__cpo5beginE)
_ZN39_INTERNAL_cb2fc673_4_k_cu_8dbd2fcd_33344cuda3std3__45__cpo5beginE:
	.zero		1
	.type		_ZN39_INTERNAL_cb2fc673_4_k_cu_8dbd2fcd_33344cuda3std3__441_GLOBAL__N__cb2fc673_4_k_cu_8dbd2fcd_33346ignoreE,@object
	.size		_ZN39_INTERNAL_cb2fc673_4_k_cu_8dbd2fcd_33344cuda3std3__441_GLOBAL__N__cb2fc673_4_k_cu_8dbd2fcd_33346ignoreE,(_ZN39_INTERNAL_cb2fc673_4_k_cu_8dbd2fcd_33344cute7productE - _ZN39_INTERNAL_cb2fc673_4_k_cu_8dbd2fcd_33344cuda3std3__441_GLOBAL__N__cb2fc673_4_k_cu_8dbd2fcd_33346ignoreE)
_ZN39_INTERNAL_cb2fc673_4_k_cu_8dbd2fcd_33344cuda3std3__441_GLOBAL__N__cb2fc673_4_k_cu_8dbd2fcd_33346ignoreE:
	.zero		1
	.type		_ZN39_INTERNAL_cb2fc673_4_k_cu_8dbd2fcd_33344cute7productE,@object
	.size		_ZN39_INTERNAL_cb2fc673_4_k_cu_8dbd2fcd_33344cute7productE,(_ZN39_INTERNAL_cb2fc673_4_k_cu_8dbd2fcd_33344cuda3std3__45__cpo3endE - _ZN39_INTERNAL_cb2fc673_4_k_cu_8dbd2fcd_33344cute7productE)
_ZN39_INTERNAL_cb2fc673_4_k_cu_8dbd2fcd_33344cute7productE:
	.zero		1
	.type		_ZN39_INTERNAL_cb2fc673_4_k_cu_8dbd2fcd_33344cuda3std3__45__cpo3endE,@object
	.size		_ZN39_INTERNAL_cb2fc673_4_k_cu_8dbd2fcd_33344cuda3std3__45__cpo3endE,(_ZN39_INTERNAL_cb2fc673_4_k_cu_8dbd2fcd_33344cuda3std3__419piecewise_constructE - _ZN39_INTERNAL_cb2fc673_4_k_cu_8dbd2fcd_33344cuda3std3__45__cpo3endE)
_ZN39_INTERNAL_cb2fc673_4_k_cu_8dbd2fcd_33344cuda3std3__45__cpo3endE:
	.zero		1
	.type		_ZN39_INTERNAL_cb2fc673_4_k_cu_8dbd2fcd_33344cuda3std3__419piecewise_constructE,@object
	.size		_ZN39_INTERNAL_cb2fc673_4_k_cu_8dbd2fcd_33344cuda3std3__419piecewise_constructE,(_ZN39_INTERNAL_cb2fc673_4_k_cu_8dbd2fcd_33344cuda3std3__45__cpo4cendE - _ZN39_INTERNAL_cb2fc673_4_k_cu_8dbd2fcd_33344cuda3std3__419piecewise_constructE)
_ZN39_INTERNAL_cb2fc673_4_k_cu_8dbd2fcd_33344cuda3std3__419piecewise_constructE:
	.zero		1
	.type		_ZN39_INTERNAL_cb2fc673_4_k_cu_8dbd2fcd_33344cuda3std3__45__cpo4cendE,@object
	.size		_ZN39_INTERNAL_cb2fc673_4_k_cu_8dbd2fcd_33344cuda3std3__45__cpo4cendE,(_ZN39_INTERNAL_cb2fc673_4_k_cu_8dbd2fcd_33344cuda3std6ranges3__45__cpo4swapE - _ZN39_INTERNAL_cb2fc673_4_k_cu_8dbd2fcd_33344cuda3std3__45__cpo4cendE)
_ZN39_INTERNAL_cb2fc673_4_k_cu_8dbd2fcd_33344cuda3std3__45__cpo4cendE:
	.zero		1
	.type		_ZN39_INTERNAL_cb2fc673_4_k_cu_8dbd2fcd_33344cuda3std6ranges3__45__cpo4swapE,@object
	.size		_ZN39_INTERNAL_cb2fc673_4_k_cu_8dbd2fcd_33344cuda3std6ranges3__45__cpo4swapE,(.L_8 - _ZN39_INTERNAL_cb2fc673_4_k_cu_8dbd2fcd_33344cuda3std6ranges3__45__cpo4swapE)
_ZN39_INTERNAL_cb2fc673_4_k_cu_8dbd2fcd_33344cuda3std6ranges3__45__cpo4swapE:
	.zero		1
.L_8:


//--------------------- .nv.constant0._ZN7cutlass13device_kernelINS_4fmha6kernel28FmhaKernelTmaWarpSpecializedINS1_10collective30FmhaMainloopTmaWarpSpecializedINS_10bfloat16_tEffN4cute5tupleIJNS7_1CILi128EEESA_NS9_ILi64EEEEEENS8_IJiNS9_ILi1EEENS8_IJiiEEEEEESF_SF_NS4_12CausalFusionEJNS2_6OptionILNS2_3TagE0ENS9_ILb1EEEEENSH_ILSI_2ESJ_EEEEENS4_15FmhaFwdEpilogueIS6_fNS8_IJSB_SB_SA_EEEEENS2_23PersistentTileSchedulerEJSK_SL_EEEEEvNT_6ParamsE --------------------------
	.section	.nv.constant0._ZN7cutlass13device_kernelINS_4fmha6kernel28FmhaKernelTmaWarpSpecializedINS1_10collective30FmhaMainloopTmaWarpSpecializedINS_10bfloat16_tEffN4cute5tupleIJNS7_1CILi128EEESA_NS9_ILi64EEEEEENS8_IJiNS9_ILi1EEENS8_IJiiEEEEEESF_SF_NS4_12CausalFusionEJNS2_6OptionILNS2_3TagE0ENS9_ILb1EEEEENSH_ILSI_2ESJ_EEEEENS4_15FmhaFwdEpilogueIS6_fNS8_IJSB_SB_SA_EEEEENS2_23PersistentTileSchedulerEJSK_SL_EEEEEvNT_6ParamsE,"a",@progbits
	.sectionflags	@""
	.align	4
.nv.constant0._ZN7cutlass13device_kernelINS_4fmha6kernel28FmhaKernelTmaWarpSpecializedINS1_10collective30FmhaMainloopTmaWarpSpecializedINS_10bfloat16_tEffN4cute5tupleIJNS7_1CILi128EEESA_NS9_ILi64EEEEEENS8_IJiNS9_ILi1EEENS8_IJiiEEEEEESF_SF_NS4_12CausalFusionEJNS2_6OptionILNS2_3TagE0ENS9_ILb1EEEEENSH_ILSI_2ESJ_EEEEENS4_15FmhaFwdEpilogueIS6_fNS8_IJSB_SB_SA_EEEEENS2_23PersistentTileSchedulerEJSK_SL_EEEEEvNT_6ParamsE:
	.zero		2688


//--------------------- SYMBOLS --------------------------

	.type		.nv.reservedSmem.offset0,@object
	.size		.nv.reservedSmem.offset0,0x4
	.type		__assertfail,@function
